	.target	sm_103a

	.elftype	@"ET_EXEC"


//--------------------- .note.nv.tkinfo           --------------------------
	.section	.note.nv.tkinfo,"",@"SHT_NOTE"
	.sectionflags	@"SHF_NOTE_NV_TKINFO"
	.tkinfo
        /*0018*/ 	.word	0x00000002
        /*0030*/ 	.string	""
        /*0030*/ 	.string	"ptxas"
        /*0030*/ 	.string	"Cuda compilation tools, release 13.0, V13.0.88"
        /*0030*/ 	.string	"Build cuda_13.0.r13.0/compiler.36424714_0"
        /*0030*/ 	.string	"-arch sm_103a -m 64 "



//--------------------- .note.nv.cuinfo           --------------------------
	.section	.note.nv.cuinfo,"",@"SHT_NOTE"
	.sectionflags	@"SHF_NOTE_NV_CUINFO"
        /*0018*/ 	.short	0x0002
        /*001a*/ 	.short	0x0067
        /*001c*/ 	.short	0x0082
	.zero		2


//--------------------- .nv.info                  --------------------------
	.section	.nv.info,"",@"SHT_CUDA_INFO"
	.align	4


	//----- nvinfo : EIATTR_REGCOUNT
	.align		4
        /*0000*/ 	.byte	0x04, 0x2f
        /*0002*/ 	.short	(.L_1 - .L_0)
	.align		4
.L_0:
        /*0004*/ 	.word	index@(_ZN17fastertransformer32transposeMultiHeadToSingleKernelIfEEvPT_S2_iiii)
        /*0008*/ 	.word	0x00000010


	//----- nvinfo : EIATTR_FRAME_SIZE
	.align		4
.L_1:
        /*000c*/ 	.byte	0x04, 0x11
        /*000e*/ 	.short	(.L_3 - .L_2)
	.align		4
.L_2:
        /*0010*/ 	.word	index@(_ZN17fastertransformer32transposeMultiHeadToSingleKernelIfEEvPT_S2_iiii)
        /*0014*/ 	.word	0x00000000


	//----- nvinfo : EIATTR_REGCOUNT
	.align		4
.L_3:
        /*0018*/ 	.byte	0x04, 0x2f
        /*001a*/ 	.short	(.L_5 - .L_4)
	.align		4
.L_4:
        /*001c*/ 	.word	index@(_ZN17fastertransformer27addBiasTransposeToMultiHeadIfEEvPKT_S3_PS1_iiiiiii)
        /*0020*/ 	.word	0x00000020


	//----- nvinfo : EIATTR_FRAME_SIZE
	.align		4
.L_5:
        /*0024*/ 	.byte	0x04, 0x11
        /*0026*/ 	.short	(.L_7 - .L_6)
	.align		4
.L_6:
        /*0028*/ 	.word	index@(_ZN17fastertransformer27addBiasTransposeToMultiHeadIfEEvPKT_S3_PS1_iiiiiii)
        /*002c*/ 	.word	0x00000000


	//----- nvinfo : EIATTR_REGCOUNT
	.align		4
.L_7:
        /*0030*/ 	.byte	0x04, 0x2f
        /*0032*/ 	.short	(.L_9 - .L_8)
	.align		4
.L_8:
        /*0034*/ 	.word	index@(_ZN17fastertransformer27addBiasTransposeToMultiHeadI6__halfEEvPKT_S4_PS2_iiiiiii)
        /*0038*/ 	.word	0x00000020


	//----- nvinfo : EIATTR_FRAME_SIZE
	.align		4
.L_9:
        /*003c*/ 	.byte	0x04, 0x11
        /*003e*/ 	.short	(.L_11 - .L_10)
	.align		4
.L_10:
        /*0040*/ 	.word	index@(_ZN17fastertransformer27addBiasTransposeToMultiHeadI6__halfEEvPKT_S4_PS2_iiiiiii)
        /*0044*/ 	.word	0x00000000


	//----- nvinfo : EIATTR_REGCOUNT
	.align		4
.L_11:
        /*0048*/ 	.byte	0x04, 0x2f
        /*004a*/ 	.short	(.L_13 - .L_12)
	.align		4
.L_12:
        /*004c*/ 	.word	index@(_ZN17fastertransformer32transposeMultiHeadToSingleKernelI6__halfEEvPT_S3_iiii)
        /*0050*/ 	.word	0x00000016


	//----- nvinfo : EIATTR_FRAME_SIZE
	.align		4
.L_13:
        /*0054*/ 	.byte	0x04, 0x11
        /*0056*/ 	.short	(.L_15 - .L_14)
	.align		4
.L_14:
        /*0058*/ 	.word	index@(_ZN17fastertransformer32transposeMultiHeadToSingleKernelI6__halfEEvPT_S3_iiii)
        /*005c*/ 	.word	0x00000000


	//----- nvinfo : EIATTR_MIN_STACK_SIZE
	.align		4
.L_15:
        /*0060*/ 	.byte	0x04, 0x12
        /*0062*/ 	.short	(.L_17 - .L_16)
	.align		4
.L_16:
        /*0064*/ 	.word	index@(_ZN17fastertransformer32transposeMultiHeadToSingleKernelI6__halfEEvPT_S3_iiii)
        /*0068*/ 	.word	0x00000000


	//----- nvinfo : EIATTR_MIN_STACK_SIZE
	.align		4
.L_17:
        /*006c*/ 	.byte	0x04, 0x12
        /*006e*/ 	.short	(.L_19 - .L_18)
	.align		4
.L_18:
        /*0070*/ 	.word	index@(_ZN17fastertransformer27addBiasTransposeToMultiHeadI6__halfEEvPKT_S4_PS2_iiiiiii)
        /*0074*/ 	.word	0x00000000


	//----- nvinfo : EIATTR_MIN_STACK_SIZE
	.align		4
.L_19:
        /*0078*/ 	.byte	0x04, 0x12
        /*007a*/ 	.short	(.L_21 - .L_20)
	.align		4
.L_20:
        /*007c*/ 	.word	index@(_ZN17fastertransformer27addBiasTransposeToMultiHeadIfEEvPKT_S3_PS1_iiiiiii)
        /*0080*/ 	.word	0x00000000


	//----- nvinfo : EIATTR_MIN_STACK_SIZE
	.align		4
.L_21:
        /*0084*/ 	.byte	0x04, 0x12
        /*0086*/ 	.short	(.L_23 - .L_22)
	.align		4
.L_22:
        /*0088*/ 	.word	index@(_ZN17fastertransformer32transposeMultiHeadToSingleKernelIfEEvPT_S2_iiii)
        /*008c*/ 	.word	0x00000000
.L_23:


//--------------------- .nv.compat                --------------------------
	.section	.nv.compat,"",@"SHT_CUDA_COMPAT_INFO"
	.align	4
        /*0000*/ 	.byte	0x02, 0x09, 0x01, 0x00, 0x02, 0x02, 0x01, 0x00, 0x02, 0x05, 0x05, 0x00, 0x03, 0x07, 0x01, 0x01
        /*0010*/ 	.byte	0x02, 0x03, 0x00, 0x00, 0x02, 0x06, 0x01, 0x00, 0x04, 0x0b, 0x08, 0x00, 0x00, 0x00, 0x00, 0x00
        /*0020*/ 	.byte	0x00, 0x00, 0x00, 0x00


//--------------------- .nv.info._ZN17fastertransformer32transposeMultiHeadToSingleKernelI6__halfEEvPT_S3_iiii --------------------------
	.section	.nv.info._ZN17fastertransformer32transposeMultiHeadToSingleKernelI6__halfEEvPT_S3_iiii,"",@"SHT_CUDA_INFO"
	.sectionflags	@""
	.align	4


	//----- nvinfo : EIATTR_CUDA_API_VERSION
	.align		4
        /*0000*/ 	.byte	0x04, 0x37
        /*0002*/ 	.short	(.L_25 - .L_24)
.L_24:
        /*0004*/ 	.word	0x00000082


	//----- nvinfo : EIATTR_KPARAM_INFO
	.align		4
.L_25:
        /*0008*/ 	.byte	0x04, 0x17
        /*000a*/ 	.short	(.L_27 - .L_26)
.L_26:
        /*000c*/ 	.word	0x00000000
        /*0010*/ 	.short	0x0005
        /*0012*/ 	.short	0x001c
        /*0014*/ 	.byte	0x00, 0xf0, 0x11, 0x00


	//----- nvinfo : EIATTR_KPARAM_INFO
	.align		4
.L_27:
        /*0018*/ 	.byte	0x04, 0x17
        /*001a*/ 	.short	(.L_29 - .L_28)
.L_28:
        /*001c*/ 	.word	0x00000000
        /*0020*/ 	.short	0x0004
        /*0022*/ 	.short	0x0018
        /*0024*/ 	.byte	0x00, 0xf0, 0x11, 0x00


	//----- nvinfo : EIATTR_KPARAM_INFO
	.align		4
.L_29:
        /*0028*/ 	.byte	0x04, 0x17
        /*002a*/ 	.short	(.L_31 - .L_30)
.L_30:
        /*002c*/ 	.word	0x00000000
        /*0030*/ 	.short	0x0003
        /*0032*/ 	.short	0x0014
        /*0034*/ 	.byte	0x00, 0xf0, 0x11, 0x00


	//----- nvinfo : EIATTR_KPARAM_INFO
	.align		4
.L_31:
        /*0038*/ 	.byte	0x04, 0x17
        /*003a*/ 	.short	(.L_33 - .L_32)
.L_32:
        /*003c*/ 	.word	0x00000000
        /*0040*/ 	.short	0x0002
        /*0042*/ 	.short	0x0010
        /*0044*/ 	.byte	0x00, 0xf0, 0x11, 0x00


	//----- nvinfo : EIATTR_KPARAM_INFO
	.align		4
.L_33:
        /*0048*/ 	.byte	0x04, 0x17
        /*004a*/ 	.short	(.L_35 - .L_34)
.L_34:
        /*004c*/ 	.word	0x00000000
        /*0050*/ 	.short	0x0001
        /*0052*/ 	.short	0x0008
        /*0054*/ 	.byte	0x00, 0xf5, 0x21, 0x00


	//----- nvinfo : EIATTR_KPARAM_INFO
	.align		4
.L_35:
        /*0058*/ 	.byte	0x04, 0x17
        /*005a*/ 	.short	(.L_37 - .L_36)
.L_36:
        /*005c*/ 	.word	0x00000000
        /*0060*/ 	.short	0x0000
        /*0062*/ 	.short	0x0000
        /*0064*/ 	.byte	0x00, 0xf5, 0x21, 0x00


	//----- nvinfo : EIATTR_SPARSE_MMA_MASK
	.align		4
.L_37:
        /*0068*/ 	.byte	0x03, 0x50
        /*006a*/ 	.short	0x0000


	//----- nvinfo : EIATTR_MAXREG_COUNT
	.align		4
        /*006c*/ 	.byte	0x03, 0x1b
        /*006e*/ 	.short	0x00ff


	//----- nvinfo : EIATTR_MERCURY_ISA_VERSION
	.align		4
        /*0070*/ 	.byte	0x03, 0x5f
        /*0072*/ 	.short	0x0101


	//----- nvinfo : EIATTR_VRC_CTA_INIT_COUNT
	.align		4
        /*0074*/ 	.byte	0x02, 0x4a
	.zero		1
	.zero		1


	//----- nvinfo : EIATTR_EXIT_INSTR_OFFSETS
	.align		4
        /*0078*/ 	.byte	0x04, 0x1c
        /*007a*/ 	.short	(.L_39 - .L_38)


	//   ....[0]....
.L_38:
        /*007c*/ 	.word	0x00000740


	//----- nvinfo : EIATTR_CBANK_PARAM_SIZE
	.align		4
.L_39:
        /*0080*/ 	.byte	0x03, 0x19
        /*0082*/ 	.short	0x0020


	//----- nvinfo : EIATTR_PARAM_CBANK
	.align		4
        /*0084*/ 	.byte	0x04, 0x0a
        /*0086*/ 	.short	(.L_41 - .L_40)
	.align		4
.L_40:
        /*0088*/ 	.word	index@(.nv.constant0._ZN17fastertransformer32transposeMultiHeadToSingleKernelI6__halfEEvPT_S3_iiii)
        /*008c*/ 	.short	0x0380
        /*008e*/ 	.short	0x0020


	//----- nvinfo : EIATTR_SW_WAR
	.align		4
.L_41:
        /*0090*/ 	.byte	0x04, 0x36
        /*0092*/ 	.short	(.L_43 - .L_42)
.L_42:
        /*0094*/ 	.word	0x00000008
.L_43:


//--------------------- .nv.info._ZN17fastertransformer27addBiasTransposeToMultiHeadI6__halfEEvPKT_S4_PS2_iiiiiii --------------------------
	.section	.nv.info._ZN17fastertransformer27addBiasTransposeToMultiHeadI6__halfEEvPKT_S4_PS2_iiiiiii,"",@"SHT_CUDA_INFO"
	.sectionflags	@""
	.align	4


	//----- nvinfo : EIATTR_CUDA_API_VERSION
	.align		4
        /*0000*/ 	.byte	0x04, 0x37
        /*0002*/ 	.short	(.L_45 - .L_44)
.L_44:
        /*0004*/ 	.word	0x00000082


	//----- nvinfo : EIATTR_KPARAM_INFO
	.align		4
.L_45:
        /*0008*/ 	.byte	0x04, 0x17
        /*000a*/ 	.short	(.L_47 - .L_46)
.L_46:
        /*000c*/ 	.word	0x00000000
        /*0010*/ 	.short	0x0009
        /*0012*/ 	.short	0x0030
        /*0014*/ 	.byte	0x00, 0xf0, 0x11, 0x00


	//----- nvinfo : EIATTR_KPARAM_INFO
	.align		4
.L_47:
        /*0018*/ 	.byte	0x04, 0x17
        /*001a*/ 	.short	(.L_49 - .L_48)
.L_48:
        /*001c*/ 	.word	0x00000000
        /*0020*/ 	.short	0x0008
        /*0022*/ 	.short	0x002c
        /*0024*/ 	.byte	0x00, 0xf0, 0x11, 0x00


	//----- nvinfo : EIATTR_KPARAM_INFO
	.align		4
.L_49:
        /*0028*/ 	.byte	0x04, 0x17
        /*002a*/ 	.short	(.L_51 - .L_50)
.L_50:
        /*002c*/ 	.word	0x00000000
        /*0030*/ 	.short	0x0007
        /*0032*/ 	.short	0x0028
        /*0034*/ 	.byte	0x00, 0xf0, 0x11, 0x00


	//----- nvinfo : EIATTR_KPARAM_INFO
	.align		4
.L_51:
        /*0038*/ 	.byte	0x04, 0x17
        /*003a*/ 	.short	(.L_53 - .L_52)
.L_52:
        /*003c*/ 	.word	0x00000000
        /*0040*/ 	.short	0x0006
        /*0042*/ 	.short	0x0024
        /*0044*/ 	.byte	0x00, 0xf0, 0x11, 0x00


	//----- nvinfo : EIATTR_KPARAM_INFO
	.align		4
.L_53:
        /*0048*/ 	.byte	0x04, 0x17
        /*004a*/ 	.short	(.L_55 - .L_54)
.L_54:
        /*004c*/ 	.word	0x00000000
        /*0050*/ 	.short	0x0005
        /*0052*/ 	.short	0x0020
        /*0054*/ 	.byte	0x00, 0xf0, 0x11, 0x00


	//----- nvinfo : EIATTR_KPARAM_INFO
	.align		4
.L_55:
        /*0058*/ 	.byte	0x04, 0x17
        /*005a*/ 	.short	(.L_57 - .L_56)
.L_56:
        /*005c*/ 	.word	0x00000000
        /*0060*/ 	.short	0x0004
        /*0062*/ 	.short	0x001c
        /*0064*/ 	.byte	0x00, 0xf0, 0x11, 0x00


	//----- nvinfo : EIATTR_KPARAM_INFO
	.align		4
.L_57:
        /*0068*/ 	.byte	0x04, 0x17
        /*006a*/ 	.short	(.L_59 - .L_58)
.L_58:
        /*006c*/ 	.word	0x00000000
        /*0070*/ 	.short	0x0003
        /*0072*/ 	.short	0x0018
        /*0074*/ 	.byte	0x00, 0xf0, 0x11, 0x00


	//----- nvinfo : EIATTR_KPARAM_INFO
	.align		4
.L_59:
        /*0078*/ 	.byte	0x04, 0x17
        /*007a*/ 	.short	(.L_61 - .L_60)
.L_60:
        /*007c*/ 	.word	0x00000000
        /*0080*/ 	.short	0x0002
        /*0082*/ 	.short	0x0010
        /*0084*/ 	.byte	0x00, 0xf5, 0x21, 0x00


	//----- nvinfo : EIATTR_KPARAM_INFO
	.align		4
.L_61:
        /*0088*/ 	.byte	0x04, 0x17
        /*008a*/ 	.short	(.L_63 - .L_62)
.L_62:
        /*008c*/ 	.word	0x00000000
        /*0090*/ 	.short	0x0001
        /*0092*/ 	.short	0x0008
        /*0094*/ 	.byte	0x00, 0xf5, 0x21, 0x00


	//----- nvinfo : EIATTR_KPARAM_INFO
	.align		4
.L_63:
        /*0098*/ 	.byte	0x04, 0x17
        /*009a*/ 	.short	(.L_65 - .L_64)
.L_64:
        /*009c*/ 	.word	0x00000000
        /*00a0*/ 	.short	0x0000
        /*00a2*/ 	.short	0x0000
        /*00a4*/ 	.byte	0x00, 0xf5, 0x21, 0x00


	//----- nvinfo : EIATTR_SPARSE_MMA_MASK
	.align		4
.L_65:
        /*00a8*/ 	.byte	0x03, 0x50
        /*00aa*/ 	.short	0x0000


	//----- nvinfo : EIATTR_MAXREG_COUNT
	.align		4
        /*00ac*/ 	.byte	0x03, 0x1b
        /*00ae*/ 	.short	0x00ff


	//----- nvinfo : EIATTR_MERCURY_ISA_VERSION
	.align		4
        /*00b0*/ 	.byte	0x03, 0x5f
        /*00b2*/ 	.short	0x0101


	//----- nvinfo : EIATTR_VRC_CTA_INIT_COUNT
	.align		4
        /*00b4*/ 	.byte	0x02, 0x4a
	.zero		1
	.zero		1


	//----- nvinfo : EIATTR_EXIT_INSTR_OFFSETS
	.align		4
        /*00b8*/ 	.byte	0x04, 0x1c
        /*00ba*/ 	.short	(.L_67 - .L_66)


	//   ....[0]....
.L_66:
        /*00bc*/ 	.word	0x00000030


	//   ....[1]....
        /*00c0*/ 	.word	0x00000070


	//   ....[2]....
        /*00c4*/ 	.word	0x00001a00


	//----- nvinfo : EIATTR_CRS_STACK_SIZE
	.align		4
.L_67:
        /*00c8*/ 	.byte	0x04, 0x1e
        /*00ca*/ 	.short	(.L_69 - .L_68)
.L_68:
        /*00cc*/ 	.word	0x00000000


	//----- nvinfo : EIATTR_CBANK_PARAM_SIZE
	.align		4
.L_69:
        /*00d0*/ 	.byte	0x03, 0x19
        /*00d2*/ 	.short	0x0034


	//----- nvinfo : EIATTR_PARAM_CBANK
	.align		4
        /*00d4*/ 	.byte	0x04, 0x0a
        /*00d6*/ 	.short	(.L_71 - .L_70)
	.align		4
.L_70:
        /*00d8*/ 	.word	index@(.nv.constant0._ZN17fastertransformer27addBiasTransposeToMultiHeadI6__halfEEvPKT_S4_PS2_iiiiiii)
        /*00dc*/ 	.short	0x0380
        /*00de*/ 	.short	0x0034


	//----- nvinfo : EIATTR_SW_WAR
	.align		4
.L_71:
        /*00e0*/ 	.byte	0x04, 0x36
        /*00e2*/ 	.short	(.L_73 - .L_72)
.L_72:
        /*00e4*/ 	.word	0x00000008
.L_73:


//--------------------- .nv.info._ZN17fastertransformer27addBiasTransposeToMultiHeadIfEEvPKT_S3_PS1_iiiiiii --------------------------
	.section	.nv.info._ZN17fastertransformer27addBiasTransposeToMultiHeadIfEEvPKT_S3_PS1_iiiiiii,"",@"SHT_CUDA_INFO"
	.sectionflags	@""
	.align	4


	//----- nvinfo : EIATTR_CUDA_API_VERSION
	.align		4
        /*0000*/ 	.byte	0x04, 0x37
        /*0002*/ 	.short	(.L_75 - .L_74)
.L_74:
        /*0004*/ 	.word	0x00000082


	//----- nvinfo : EIATTR_KPARAM_INFO
	.align		4
.L_75:
        /*0008*/ 	.byte	0x04, 0x17
        /*000a*/ 	.short	(.L_77 - .L_76)
.L_76:
        /*000c*/ 	.word	0x00000000
        /*0010*/ 	.short	0x0009
        /*0012*/ 	.short	0x0030
        /*0014*/ 	.byte	0x00, 0xf0, 0x11, 0x00


	//----- nvinfo : EIATTR_KPARAM_INFO
	.align		4
.L_77:
        /*0018*/ 	.byte	0x04, 0x17
        /*001a*/ 	.short	(.L_79 - .L_78)
.L_78:
        /*001c*/ 	.word	0x00000000
        /*0020*/ 	.short	0x0008
        /*0022*/ 	.short	0x002c
        /*0024*/ 	.byte	0x00, 0xf0, 0x11, 0x00


	//----- nvinfo : EIATTR_KPARAM_INFO
	.align		4
.L_79:
        /*0028*/ 	.byte	0x04, 0x17
        /*002a*/ 	.short	(.L_81 - .L_80)
.L_80:
        /*002c*/ 	.word	0x00000000
        /*0030*/ 	.short	0x0007
        /*0032*/ 	.short	0x0028
        /*0034*/ 	.byte	0x00, 0xf0, 0x11, 0x00


	//----- nvinfo : EIATTR_KPARAM_INFO
	.align		4
.L_81:
        /*0038*/ 	.byte	0x04, 0x17
        /*003a*/ 	.short	(.L_83 - .L_82)
.L_82:
        /*003c*/ 	.word	0x00000000
        /*0040*/ 	.short	0x0006
        /*0042*/ 	.short	0x0024
        /*0044*/ 	.byte	0x00, 0xf0, 0x11, 0x00


	//----- nvinfo : EIATTR_KPARAM_INFO
	.align		4
.L_83:
        /*0048*/ 	.byte	0x04, 0x17
        /*004a*/ 	.short	(.L_85 - .L_84)
.L_84:
        /*004c*/ 	.word	0x00000000
        /*0050*/ 	.short	0x0005
        /*0052*/ 	.short	0x0020
        /*0054*/ 	.byte	0x00, 0xf0, 0x11, 0x00


	//----- nvinfo : EIATTR_KPARAM_INFO
	.align		4
.L_85:
        /*0058*/ 	.byte	0x04, 0x17
        /*005a*/ 	.short	(.L_87 - .L_86)
.L_86:
        /*005c*/ 	.word	0x00000000
        /*0060*/ 	.short	0x0004
        /*0062*/ 	.short	0x001c
        /*0064*/ 	.byte	0x00, 0xf0, 0x11, 0x00


	//----- nvinfo : EIATTR_KPARAM_INFO
	.align		4
.L_87:
        /*0068*/ 	.byte	0x04, 0x17
        /*006a*/ 	.short	(.L_89 - .L_88)
.L_88:
        /*006c*/ 	.word	0x00000000
        /*0070*/ 	.short	0x0003
        /*0072*/ 	.short	0x0018
        /*0074*/ 	.byte	0x00, 0xf0, 0x11, 0x00


	//----- nvinfo : EIATTR_KPARAM_INFO
	.align		4
.L_89:
        /*0078*/ 	.byte	0x04, 0x17
        /*007a*/ 	.short	(.L_91 - .L_90)
.L_90:
        /*007c*/ 	.word	0x00000000
        /*0080*/ 	.short	0x0002
        /*0082*/ 	.short	0x0010
        /*0084*/ 	.byte	0x00, 0xf5, 0x21, 0x00


	//----- nvinfo : EIATTR_KPARAM_INFO
	.align		4
.L_91:
        /*0088*/ 	.byte	0x04, 0x17
        /*008a*/ 	.short	(.L_93 - .L_92)
.L_92:
        /*008c*/ 	.word	0x00000000
        /*0090*/ 	.short	0x0001
        /*0092*/ 	.short	0x0008
        /*0094*/ 	.byte	0x00, 0xf5, 0x21, 0x00


	//----- nvinfo : EIATTR_KPARAM_INFO
	.align		4
.L_93:
        /*0098*/ 	.byte	0x04, 0x17
        /*009a*/ 	.short	(.L_95 - .L_94)
.L_94:
        /*009c*/ 	.word	0x00000000
        /*00a0*/ 	.short	0x0000
        /*00a2*/ 	.short	0x0000
        /*00a4*/ 	.byte	0x00, 0xf5, 0x21, 0x00


	//----- nvinfo : EIATTR_SPARSE_MMA_MASK
	.align		4
.L_95:
        /*00a8*/ 	.byte	0x03, 0x50
        /*00aa*/ 	.short	0x0000


	//----- nvinfo : EIATTR_MAXREG_COUNT
	.align		4
        /*00ac*/ 	.byte	0x03, 0x1b
        /*00ae*/ 	.short	0x00ff


	//----- nvinfo : EIATTR_MERCURY_ISA_VERSION
	.align		4
        /*00b0*/ 	.byte	0x03, 0x5f
        /*00b2*/ 	.short	0x0101


	//----- nvinfo : EIATTR_VRC_CTA_INIT_COUNT
	.align		4
        /*00b4*/ 	.byte	0x02, 0x4a
	.zero		1
	.zero		1


	//----- nvinfo : EIATTR_EXIT_INSTR_OFFSETS
	.align		4
        /*00b8*/ 	.byte	0x04, 0x1c
        /*00ba*/ 	.short	(.L_97 - .L_96)


	//   ....[0]....
.L_96:
        /*00bc*/ 	.word	0x00000030


	//   ....[1]....
        /*00c0*/ 	.word	0x00000070


	//   ....[2]....
        /*00c4*/ 	.word	0x00001a00


	//----- nvinfo : EIATTR_CRS_STACK_SIZE
	.align		4
.L_97:
        /*00c8*/ 	.byte	0x04, 0x1e
        /*00ca*/ 	.short	(.L_99 - .L_98)
.L_98:
        /*00cc*/ 	.word	0x00000000


	//----- nvinfo : EIATTR_CBANK_PARAM_SIZE
	.align		4
.L_99:
        /*00d0*/ 	.byte	0x03, 0x19
        /*00d2*/ 	.short	0x0034


	//----- nvinfo : EIATTR_PARAM_CBANK
	.align		4
        /*00d4*/ 	.byte	0x04, 0x0a
        /*00d6*/ 	.short	(.L_101 - .L_100)
	.align		4
.L_100:
        /*00d8*/ 	.word	index@(.nv.constant0._ZN17fastertransformer27addBiasTransposeToMultiHeadIfEEvPKT_S3_PS1_iiiiiii)
        /*00dc*/ 	.short	0x0380
        /*00de*/ 	.short	0x0034


	//----- nvinfo : EIATTR_SW_WAR
	.align		4
.L_101:
        /*00e0*/ 	.byte	0x04, 0x36
        /*00e2*/ 	.short	(.L_103 - .L_102)
.L_102:
        /*00e4*/ 	.word	0x00000008
.L_103:


//--------------------- .nv.info._ZN17fastertransformer32transposeMultiHeadToSingleKernelIfEEvPT_S2_iiii --------------------------
	.section	.nv.info._ZN17fastertransformer32transposeMultiHeadToSingleKernelIfEEvPT_S2_iiii,"",@"SHT_CUDA_INFO"
	.sectionflags	@""
	.align	4


	//----- nvinfo : EIATTR_CUDA_API_VERSION
	.align		4
        /*0000*/ 	.byte	0x04, 0x37
        /*0002*/ 	.short	(.L_105 - .L_104)
.L_104:
        /*0004*/ 	.word	0x00000082


	//----- nvinfo : EIATTR_KPARAM_INFO
	.align		4
.L_105:
        /*0008*/ 	.byte	0x04, 0x17
        /*000a*/ 	.short	(.L_107 - .L_106)
.L_106:
        /*000c*/ 	.word	0x00000000
        /*0010*/ 	.short	0x0005
        /*0012*/ 	.short	0x001c
        /*0014*/ 	.byte	0x00, 0xf0, 0x11, 0x00


	//----- nvinfo : EIATTR_KPARAM_INFO
	.align		4
.L_107:
        /*0018*/ 	.byte	0x04, 0x17
        /*001a*/ 	.short	(.L_109 - .L_108)
.L_108:
        /*001c*/ 	.word	0x00000000
        /*0020*/ 	.short	0x0004
        /*0022*/ 	.short	0x0018
        /*0024*/ 	.byte	0x00, 0xf0, 0x11, 0x00


	//----- nvinfo : EIATTR_KPARAM_INFO
	.align		4
.L_109:
        /*0028*/ 	.byte	0x04, 0x17
        /*002a*/ 	.short	(.L_111 - .L_110)
.L_110:
        /*002c*/ 	.word	0x00000000
        /*0030*/ 	.short	0x0003
        /*0032*/ 	.short	0x0014
        /*0034*/ 	.byte	0x00, 0xf0, 0x11, 0x00


	//----- nvinfo : EIATTR_KPARAM_INFO
	.align		4
.L_111:
        /*0038*/ 	.byte	0x04, 0x17
        /*003a*/ 	.short	(.L_113 - .L_112)
.L_112:
        /*003c*/ 	.word	0x00000000
        /*0040*/ 	.short	0x0002
        /*0042*/ 	.short	0x0010
        /*0044*/ 	.byte	0x00, 0xf0, 0x11, 0x00


	//----- nvinfo : EIATTR_KPARAM_INFO
	.align		4
.L_113:
        /*0048*/ 	.byte	0x04, 0x17
        /*004a*/ 	.short	(.L_115 - .L_114)
.L_114:
        /*004c*/ 	.word	0x00000000
        /*0050*/ 	.short	0x0001
        /*0052*/ 	.short	0x0008
        /*0054*/ 	.byte	0x00, 0xf5, 0x21, 0x00


	//----- nvinfo : EIATTR_KPARAM_INFO
	.align		4
.L_115:
        /*0058*/ 	.byte	0x04, 0x17
        /*005a*/ 	.short	(.L_117 - .L_116)
.L_116:
        /*005c*/ 	.word	0x00000000
        /*0060*/ 	.short	0x0000
        /*0062*/ 	.short	0x0000
        /*0064*/ 	.byte	0x00, 0xf5, 0x21, 0x00


	//----- nvinfo : EIATTR_SPARSE_MMA_MASK
	.align		4
.L_117:
        /*0068*/ 	.byte	0x03, 0x50
        /*006a*/ 	.short	0x0000


	//----- nvinfo : EIATTR_MAXREG_COUNT
	.align		4
        /*006c*/ 	.byte	0x03, 0x1b
        /*006e*/ 	.short	0x00ff


	//----- nvinfo : EIATTR_MERCURY_ISA_VERSION
	.align		4
        /*0070*/ 	.byte	0x03, 0x5f
        /*0072*/ 	.short	0x0101


	//----- nvinfo : EIATTR_VRC_CTA_INIT_COUNT
	.align		4
        /*0074*/ 	.byte	0x02, 0x4a
	.zero		1
	.zero		1


	//----- nvinfo : EIATTR_EXIT_INSTR_OFFSETS
	.align		4
        /*0078*/ 	.byte	0x04, 0x1c
        /*007a*/ 	.short	(.L_119 - .L_118)


	//   ....[0]....
.L_118:
        /*007c*/ 	.word	0x000003e0


	//----- nvinfo : EIATTR_CBANK_PARAM_SIZE
	.align		4
.L_119:
        /*0080*/ 	.byte	0x03, 0x19
        /*0082*/ 	.short	0x0020


	//----- nvinfo : EIATTR_PARAM_CBANK
	.align		4
        /*0084*/ 	.byte	0x04, 0x0a
        /*0086*/ 	.short	(.L_121 - .L_120)
	.align		4
.L_120:
        /*0088*/ 	.word	index@(.nv.constant0._ZN17fastertransformer32transposeMultiHeadToSingleKernelIfEEvPT_S2_iiii)
        /*008c*/ 	.short	0x0380
        /*008e*/ 	.short	0x0020


	//----- nvinfo : EIATTR_SW_WAR
	.align		4
.L_121:
        /*0090*/ 	.byte	0x04, 0x36
        /*0092*/ 	.short	(.L_123 - .L_122)
.L_122:
        /*0094*/ 	.word	0x00000008
.L_123:


//--------------------- .nv.callgraph             --------------------------
	.section	.nv.callgraph,"",@"SHT_CUDA_CALLGRAPH"
	.align	4
	.sectionentsize	8
	.align		4
        /*0000*/ 	.word	0x00000000
	.align		4
        /*0004*/ 	.word	0xffffffff
	.align		4
        /*0008*/ 	.word	0x00000000
	.align		4
        /*000c*/ 	.word	0xfffffffe
	.align		4
        /*0010*/ 	.word	0x00000000
	.align		4
        /*0014*/ 	.word	0xfffffffd
	.align		4
        /*0018*/ 	.word	0x00000000
	.align		4
        /*001c*/ 	.word	0xfffffffc


//--------------------- .text._ZN17fastertransformer32transposeMultiHeadToSingleKernelI6__halfEEvPT_S3_iiii --------------------------
	.section	.text._ZN17fastertransformer32transposeMultiHeadToSingleKernelI6__halfEEvPT_S3_iiii,"ax",@progbits
	.align	128
        .global         _ZN17fastertransformer32transposeMultiHeadToSingleKernelI6__halfEEvPT_S3_iiii
        .type           _ZN17fastertransformer32transposeMultiHeadToSingleKernelI6__halfEEvPT_S3_iiii,@function
        .size           _ZN17fastertransformer32transposeMultiHeadToSingleKernelI6__halfEEvPT_S3_iiii,(.L_x_30 - _ZN17fastertransformer32transposeMultiHeadToSingleKernelI6__halfEEvPT_S3_iiii)
        .other          _ZN17fastertransformer32transposeMultiHeadToSingleKernelI6__halfEEvPT_S3_iiii,@"STO_CUDA_ENTRY STV_DEFAULT"
_ZN17fastertransformer32transposeMultiHeadToSingleKernelI6__halfEEvPT_S3_iiii:
.text._ZN17fastertransformer32transposeMultiHeadToSingleKernelI6__halfEEvPT_S3_iiii:
[----:B------:R-:W-:Y:S01]  /*0000*/  LDC R1, c[0x0][0x37c] ;  /* 0x0000df00ff017b82 */ /* 0x000fe20000000800 */
[----:B------:R-:W0:Y:S07]  /*0010*/  S2R R3, SR_TID.X ;  /* 0x0000000000037919 */ /* 0x000e2e0000002100 */
[----:B------:R-:W0:Y:S01]  /*0020*/  S2UR UR4, SR_CTAID.X ;  /* 0x00000000000479c3 */ /* 0x000e220000002500 */
[----:B------:R-:W1:Y:S07]  /*0030*/  LDCU.64 UR6, c[0x0][0x358] ;  /* 0x00006b00ff0677ac */ /* 0x000e6e0008000a00 */
[----:B------:R-:W0:Y:S08]  /*0040*/  LDC R4, c[0x0][0x360] ;  /* 0x0000d800ff047b82 */ /* 0x000e300000000800 */
[----:B------:R-:W2:Y:S01]  /*0050*/  LDC.64 R10, c[0x0][0x380] ;  /* 0x0000e000ff0a7b82 */ /* 0x000ea20000000a00 */
[----:B0-----:R-:W-:Y:S01]  /*0060*/  IMAD R4, R4, UR4, R3 ;  /* 0x0000000404047c24 */ /* 0x001fe2000f8e0203 */
[----:B------:R-:W0:Y:S06]  /*0070*/  LDCU UR4, c[0x0][0x394] ;  /* 0x00007280ff0477ac */ /* 0x000e2c0008000800 */
[----:B------:R-:W0:Y:S01]  /*0080*/  LDC.64 R2, c[0x0][0x398] ;  /* 0x0000e600ff027b82 */ /* 0x000e220000000a00 */
[----:B--2---:R-:W-:-:S05]  /*0090*/  IMAD.WIDE R10, R4, 0x4, R10 ;  /* 0x00000004040a7825 */ /* 0x004fca00078e020a */
[----:B-1----:R1:W2:Y:S01]  /*00a0*/  LDG.E R0, desc[UR6][R10.64] ;  /* 0x000000060a007981 */ /* 0x0022a2000c1e1900 */
[----:B------:R-:W-:Y:S01]  /*00b0*/  ISETP.GE.AND P1, PT, R4, RZ, PT ;  /* 0x000000ff0400720c */ /* 0x000fe20003f26270 */
[----:B0-----:R-:W-:Y:S01]  /*00c0*/  IMAD R6, R2, UR4, RZ ;  /* 0x0000000402067c24 */ /* 0x001fe2000f8e02ff */
[-C--:B------:R-:W-:Y:S01]  /*00d0*/  IABS R16, R3.reuse ;  /* 0x0000000300107213 */ /* 0x080fe20000000000 */
[----:B------:R-:W-:Y:S02]  /*00e0*/  IMAD R5, R3, UR4, RZ ;  /* 0x0000000403057c24 */ /* 0x000fe4000f8e02ff */
[----:B------:R-:W-:-:S03]  /*00f0*/  IMAD R9, R6, R3, RZ ;  /* 0x0000000306097224 */ /* 0x000fc600078e02ff */
[----:B------:R-:W-:Y:S02]  /*0100*/  IABS R8, R5 ;  /* 0x0000000500087213 */ /* 0x000fe40000000000 */
[----:B------:R-:W-:Y:S02]  /*0110*/  IABS R6, R9 ;  /* 0x0000000900067213 */ /* 0x000fe40000000000 */
[----:B------:R-:W0:Y:S01]  /*0120*/  I2F.RP R14, R8 ;  /* 0x00000008000e7306 */ /* 0x000e220000209400 */
[----:B------:R-:W-:-:S07]  /*0130*/  ISETP.NE.AND P3, PT, R9, RZ, PT ;  /* 0x000000ff0900720c */ /* 0x000fce0003f65270 */
[----:B------:R-:W3:Y:S08]  /*0140*/  I2F.RP R7, R6 ;  /* 0x0000000600077306 */ /* 0x000ef00000209400 */
[----:B0-----:R-:W1:Y:S08]  /*0150*/  MUFU.RCP R14, R14 ;  /* 0x0000000e000e7308 */ /* 0x001e700000001000 */
[----:B---3--:R-:W0:Y:S01]  /*0160*/  MUFU.RCP R7, R7 ;  /* 0x0000000700077308 */ /* 0x008e220000001000 */
[----:B-1----:R-:W-:-:S07]  /*0170*/  VIADD R10, R14, 0xffffffe ;  /* 0x0ffffffe0e0a7836 */ /* 0x002fce0000000000 */
[----:B------:R1:W3:Y:S01]  /*0180*/  F2I.FTZ.U32.TRUNC.NTZ R11, R10 ;  /* 0x0000000a000b7305 */ /* 0x0002e2000021f000 */
[----:B0-----:R-:W-:-:S07]  /*0190*/  VIADD R12, R7, 0xffffffe ;  /* 0x0ffffffe070c7836 */ /* 0x001fce0000000000 */
[----:B------:R0:W4:Y:S01]  /*01a0*/  F2I.FTZ.U32.TRUNC.NTZ R13, R12 ;  /* 0x0000000c000d7305 */ /* 0x000122000021f000 */
[----:B-1----:R-:W-:Y:S01]  /*01b0*/  IMAD.MOV.U32 R10, RZ, RZ, RZ ;  /* 0x000000ffff0a7224 */ /* 0x002fe200078e00ff */
[----:B---3--:R-:W-:Y:S01]  /*01c0*/  IADD3 R15, PT, PT, RZ, -R11, RZ ;  /* 0x8000000bff0f7210 */ /* 0x008fe20007ffe0ff */
[----:B0-----:R-:W-:-:S04]  /*01d0*/  HFMA2 R12, -RZ, RZ, 0, 0 ;  /* 0x00000000ff0c7431 */ /* 0x001fc800000001ff */
[----:B------:R-:W-:Y:S02]  /*01e0*/  IMAD R15, R15, R8, RZ ;  /* 0x000000080f0f7224 */ /* 0x000fe400078e02ff */
[----:B----4-:R-:W-:Y:S02]  /*01f0*/  IMAD.MOV R17, RZ, RZ, -R13 ;  /* 0x000000ffff117224 */ /* 0x010fe400078e0a0d */
[----:B------:R-:W-:-:S04]  /*0200*/  IMAD.HI.U32 R11, R11, R15, R10 ;  /* 0x0000000f0b0b7227 */ /* 0x000fc800078e000a */
[----:B------:R-:W-:Y:S02]  /*0210*/  IMAD R7, R17, R6, RZ ;  /* 0x0000000611077224 */ /* 0x000fe400078e02ff */
[----:B------:R-:W-:Y:S02]  /*0220*/  IMAD.MOV.U32 R10, RZ, RZ, R16 ;  /* 0x000000ffff0a7224 */ /* 0x000fe400078e0010 */
[----:B------:R-:W-:Y:S01]  /*0230*/  IMAD.HI.U32 R14, R13, R7, R12 ;  /* 0x000000070d0e7227 */ /* 0x000fe200078e000c */
[----:B------:R-:W-:Y:S01]  /*0240*/  IABS R13, R4 ;  /* 0x00000004000d7213 */ /* 0x000fe20000000000 */
[----:B------:R-:W0:Y:S01]  /*0250*/  I2F.RP R16, R10 ;  /* 0x0000000a00107306 */ /* 0x000e220000209400 */
[----:B------:R-:W-:Y:S02]  /*0260*/  IABS R12, R5 ;  /* 0x00000005000c7213 */ /* 0x000fe40000000000 */
[----:B------:R-:W-:Y:S01]  /*0270*/  IABS R7, R9 ;  /* 0x0000000900077213 */ /* 0x000fe20000000000 */
[----:B------:R-:W-:-:S03]  /*0280*/  IMAD.HI.U32 R14, R14, R13, RZ ;  /* 0x0000000d0e0e7227 */ /* 0x000fc600078e00ff */
[----:B------:R-:W-:Y:S01]  /*0290*/  IADD3 R17, PT, PT, RZ, -R7, RZ ;  /* 0x80000007ff117210 */ /* 0x000fe20007ffe0ff */
[----:B------:R-:W-:Y:S02]  /*02a0*/  IMAD.MOV R12, RZ, RZ, -R12 ;  /* 0x000000ffff0c7224 */ /* 0x000fe400078e0a0c */
[----:B------:R-:W-:-:S04]  /*02b0*/  IMAD.HI.U32 R7, R11, R13, RZ ;  /* 0x0000000d0b077227 */ /* 0x000fc800078e00ff */
[--C-:B------:R-:W-:Y:S01]  /*02c0*/  IMAD R15, R7, R12, R13.reuse ;  /* 0x0000000c070f7224 */ /* 0x100fe200078e020d */
[----:B0-----:R-:W0:Y:S01]  /*02d0*/  MUFU.RCP R16, R16 ;  /* 0x0000001000107308 */ /* 0x001e220000001000 */
[----:B------:R-:W-:-:S03]  /*02e0*/  IMAD R7, R14, R17, R13 ;  /* 0x000000110e077224 */ /* 0x000fc600078e020d */
[----:B------:R-:W-:Y:S02]  /*02f0*/  ISETP.GT.U32.AND P0, PT, R8, R15, PT ;  /* 0x0000000f0800720c */ /* 0x000fe40003f04070 */
[----:B------:R-:W-:-:S11]  /*0300*/  ISETP.GT.U32.AND P2, PT, R6, R7, PT ;  /* 0x000000070600720c */ /* 0x000fd60003f44070 */
[----:B------:R-:W-:Y:S01]  /*0310*/  @!P0 IMAD.IADD R15, R15, 0x1, -R8 ;  /* 0x000000010f0f8824 */ /* 0x000fe200078e0a08 */
[----:B0-----:R-:W-:Y:S01]  /*0320*/  IADD3 R17, PT, PT, R16, 0xffffffe, RZ ;  /* 0x0ffffffe10117810 */ /* 0x001fe20007ffe0ff */
[----:B------:R-:W-:Y:S02]  /*0330*/  @!P2 IMAD.IADD R7, R7, 0x1, -R6 ;  /* 0x000000010707a824 */ /* 0x000fe400078e0a06 */
[----:B------:R-:W-:Y:S01]  /*0340*/  @!P2 VIADD R14, R14, 0x1 ;  /* 0x000000010e0ea836 */ /* 0x000fe20000000000 */
[----:B------:R-:W-:Y:S02]  /*0350*/  ISETP.GT.U32.AND P5, PT, R8, R15, PT ;  /* 0x0000000f0800720c */ /* 0x000fe40003fa4070 */
[----:B------:R-:W-:Y:S02]  /*0360*/  ISETP.GE.U32.AND P0, PT, R7, R6, PT ;  /* 0x000000060700720c */ /* 0x000fe40003f06070 */
[----:B------:R-:W0:Y:S01]  /*0370*/  F2I.FTZ.U32.TRUNC.NTZ R7, R17 ;  /* 0x0000001100077305 */ /* 0x000e22000021f000 */
[----:B------:R-:W-:-:S02]  /*0380*/  LOP3.LUT R6, R4, R9, RZ, 0x3c, !PT ;  /* 0x0000000904067212 */ /* 0x000fc400078e3cff */
[----:B------:R-:W-:Y:S02]  /*0390*/  ISETP.NE.AND P2, PT, R5, RZ, PT ;  /* 0x000000ff0500720c */ /* 0x000fe40003f45270 */
[----:B------:R-:W-:Y:S02]  /*03a0*/  ISETP.GE.AND P4, PT, R6, RZ, PT ;  /* 0x000000ff0600720c */ /* 0x000fe40003f86270 */
[----:B------:R-:W-:Y:S02]  /*03b0*/  MOV R6, RZ ;  /* 0x000000ff00067202 */ /* 0x000fe40000000f00 */
[----:B------:R-:W-:Y:S02]  /*03c0*/  @!P5 IMAD.IADD R15, R15, 0x1, -R8 ;  /* 0x000000010f0fd824 */ /* 0x000fe400078e0a08 */
[----:B------:R-:W-:Y:S02]  /*03d0*/  @P0 IADD3 R14, PT, PT, R14, 0x1, RZ ;  /* 0x000000010e0e0810 */ /* 0x000fe40007ffe0ff */
[----:B------:R-:W-:Y:S01]  /*03e0*/  IMAD.MOV.U32 R16, RZ, RZ, R15 ;  /* 0x000000ffff107224 */ /* 0x000fe200078e000f */
[----:B------:R-:W-:Y:S01]  /*03f0*/  LOP3.LUT R15, RZ, R5, RZ, 0x33, !PT ;  /* 0x00000005ff0f7212 */ /* 0x000fe200078e33ff */
[----:B0-----:R-:W-:-:S03]  /*0400*/  IMAD.MOV R19, RZ, RZ, -R7 ;  /* 0x000000ffff137224 */ /* 0x001fc600078e0a07 */
[----:B------:R-:W-:Y:S01]  /*0410*/  @!P1 IADD3 R16, PT, PT, -R16, RZ, RZ ;  /* 0x000000ff10109210 */ /* 0x000fe20007ffe1ff */
[----:B------:R-:W-:Y:S01]  /*0420*/  @!P4 IMAD.MOV R14, RZ, RZ, -R14 ;  /* 0x000000ffff0ec224 */ /* 0x000fe200078e0a0e */
[----:B------:R-:W-:Y:S01]  /*0430*/  @!P3 LOP3.LUT R14, RZ, R9, RZ, 0x33, !PT ;  /* 0x00000009ff0eb212 */ /* 0x000fe200078e33ff */
[----:B------:R-:W-:Y:S01]  /*0440*/  IMAD R19, R19, R10, RZ ;  /* 0x0000000a13137224 */ /* 0x000fe200078e02ff */
[----:B------:R-:W-:-:S03]  /*0450*/  SEL R16, R15, R16, !P2 ;  /* 0x000000100f107207 */ /* 0x000fc60005000000 */
[----:B------:R-:W-:Y:S01]  /*0460*/  IMAD.HI.U32 R6, R7, R19, R6 ;  /* 0x0000001307067227 */ /* 0x000fe200078e0006 */
[----:B------:R-:W-:Y:S02]  /*0470*/  IABS R18, R16 ;  /* 0x0000001000127213 */ /* 0x000fe40000000000 */
[----:B------:R-:W-:Y:S01]  /*0480*/  LOP3.LUT R16, R16, R3, RZ, 0x3c, !PT ;  /* 0x0000000310107212 */ /* 0x000fe200078e3cff */
[----:B------:R-:W-:Y:S02]  /*0490*/  IMAD.MOV R17, RZ, RZ, -R14 ;  /* 0x000000ffff117224 */ /* 0x000fe400078e0a0e */
[----:B------:R-:W-:Y:S02]  /*04a0*/  IMAD.MOV.U32 R7, RZ, RZ, R18 ;  /* 0x000000ffff077224 */ /* 0x000fe400078e0012 */
[----:B------:R-:W-:Y:S02]  /*04b0*/  IMAD R4, R9, R17, R4 ;  /* 0x0000001109047224 */ /* 0x000fe400078e0204 */
[----:B------:R-:W-:-:S03]  /*04c0*/  IMAD.HI.U32 R9, R6, R7, RZ ;  /* 0x0000000706097227 */ /* 0x000fc600078e00ff */
[----:B------:R-:W-:Y:S01]  /*04d0*/  IABS R18, R4 ;  /* 0x0000000400127213 */ /* 0x000fe20000000000 */
[----:B------:R-:W-:Y:S01]  /*04e0*/  IMAD.HI.U32 R6, R6, R13, RZ ;  /* 0x0000000d06067227 */ /* 0x000fe200078e00ff */
[----:B------:R-:W-:Y:S02]  /*04f0*/  IADD3 R17, PT, PT, -R9, RZ, RZ ;  /* 0x000000ff09117210 */ /* 0x000fe40007ffe1ff */
[----:B------:R-:W-:Y:S01]  /*0500*/  LOP3.LUT R4, R4, R5, RZ, 0x3c, !PT ;  /* 0x0000000504047212 */ /* 0x000fe200078e3cff */
[----:B------:R-:W-:-:S04]  /*0510*/  IMAD.HI.U32 R11, R11, R18, RZ ;  /* 0x000000120b0b7227 */ /* 0x000fc800078e00ff */
[C---:B------:R-:W-:Y:S02]  /*0520*/  IMAD R17, R10.reuse, R17, R7 ;  /* 0x000000110a117224 */ /* 0x040fe400078e0207 */
[----:B------:R-:W-:Y:S02]  /*0530*/  IMAD.MOV R6, RZ, RZ, -R6 ;  /* 0x000000ffff067224 */ /* 0x000fe400078e0a06 */
[----:B------:R-:W-:Y:S01]  /*0540*/  IMAD R7, R11, R12, R18 ;  /* 0x0000000c0b077224 */ /* 0x000fe200078e0212 */
[C---:B------:R-:W-:Y:S01]  /*0550*/  ISETP.GT.U32.AND P6, PT, R10.reuse, R17, PT ;  /* 0x000000110a00720c */ /* 0x040fe20003fc4070 */
[----:B------:R-:W-:Y:S01]  /*0560*/  IMAD R13, R10, R6, R13 ;  /* 0x000000060a0d7224 */ /* 0x000fe200078e020d */
[----:B------:R-:W-:Y:S02]  /*0570*/  LOP3.LUT R6, RZ, R3, RZ, 0x33, !PT ;  /* 0x00000003ff067212 */ /* 0x000fe400078e33ff */
[----:B------:R-:W-:Y:S02]  /*0580*/  ISETP.GT.U32.AND P0, PT, R8, R7, PT ;  /* 0x000000070800720c */ /* 0x000fe40003f04070 */
[----:B------:R-:W-:-:S07]  /*0590*/  ISETP.GT.U32.AND P3, PT, R10, R13, PT ;  /* 0x0000000d0a00720c */ /* 0x000fce0003f64070 */
[----:B------:R-:W-:Y:S02]  /*05a0*/  @!P6 IADD3 R17, PT, PT, R17, -R10, RZ ;  /* 0x8000000a1111e210 */ /* 0x000fe40007ffe0ff */
[----:B------:R-:W-:Y:S02]  /*05b0*/  @!P6 IADD3 R9, PT, PT, R9, 0x1, RZ ;  /* 0x000000010909e810 */ /* 0x000fe40007ffe0ff */
[----:B------:R-:W-:Y:S01]  /*05c0*/  @!P0 IADD3 R7, PT, PT, R7, -R8, RZ ;  /* 0x8000000807078210 */ /* 0x000fe20007ffe0ff */
[----:B------:R-:W-:Y:S01]  /*05d0*/  @!P0 VIADD R11, R11, 0x1 ;  /* 0x000000010b0b8836 */ /* 0x000fe20000000000 */
[----:B------:R-:W-:Y:S01]  /*05e0*/  ISETP.GE.U32.AND P5, PT, R17, R10, PT ;  /* 0x0000000a1100720c */ /* 0x000fe20003fa6070 */
[----:B------:R-:W-:Y:S01]  /*05f0*/  @!P3 IMAD.IADD R13, R13, 0x1, -R10 ;  /* 0x000000010d0db824 */ /* 0x000fe200078e0a0a */
[----:B------:R-:W-:Y:S02]  /*0600*/  ISETP.GE.U32.AND P3, PT, R7, R8, PT ;  /* 0x000000080700720c */ /* 0x000fe40003f66070 */
[----:B------:R-:W-:-:S02]  /*0610*/  ISETP.GE.AND P0, PT, R16, RZ, PT ;  /* 0x000000ff1000720c */ /* 0x000fc40003f06270 */
[----:B------:R-:W-:Y:S02]  /*0620*/  ISETP.GE.AND P6, PT, R4, RZ, PT ;  /* 0x000000ff0400720c */ /* 0x000fe40003fc6270 */
[----:B------:R-:W-:Y:S01]  /*0630*/  ISETP.GT.U32.AND P4, PT, R10, R13, PT ;  /* 0x0000000d0a00720c */ /* 0x000fe20003f84070 */
[----:B------:R-:W0:Y:S04]  /*0640*/  LDC.64 R4, c[0x0][0x388] ;  /* 0x0000e200ff047b82 */ /* 0x000e280000000a00 */
[----:B------:R-:W-:Y:S02]  /*0650*/  @P5 VIADD R9, R9, 0x1 ;  /* 0x0000000109095836 */ /* 0x000fe40000000000 */
[----:B------:R-:W-:Y:S01]  /*0660*/  @P3 VIADD R11, R11, 0x1 ;  /* 0x000000010b0b3836 */ /* 0x000fe20000000000 */
[----:B------:R-:W-:-:S02]  /*0670*/  ISETP.NE.AND P3, PT, R3, RZ, PT ;  /* 0x000000ff0300720c */ /* 0x000fc40003f65270 */
[----:B------:R-:W-:Y:S01]  /*0680*/  @!P0 IADD3 R9, PT, PT, -R9, RZ, RZ ;  /* 0x000000ff09098210 */ /* 0x000fe20007ffe1ff */
[----:B------:R-:W-:Y:S02]  /*0690*/  @!P6 IMAD.MOV R11, RZ, RZ, -R11 ;  /* 0x000000ffff0be224 */ /* 0x000fe400078e0a0b */
[----:B------:R-:W-:Y:S02]  /*06a0*/  @!P4 IADD3 R13, PT, PT, R13, -R10, RZ ;  /* 0x8000000a0d0dc210 */ /* 0x000fe40007ffe0ff */
[----:B------:R-:W-:Y:S02]  /*06b0*/  SEL R7, R6, R9, !P3 ;  /* 0x0000000906077207 */ /* 0x000fe40005800000 */
[----:B------:R-:W-:Y:S02]  /*06c0*/  SEL R11, R15, R11, !P2 ;  /* 0x0000000b0f0b7207 */ /* 0x000fe40005000000 */
[----:B------:R-:W-:Y:S01]  /*06d0*/  @!P1 IADD3 R13, PT, PT, -R13, RZ, RZ ;  /* 0x000000ff0d0d9210 */ /* 0x000fe20007ffe1ff */
[----:B------:R-:W-:-:S03]  /*06e0*/  IMAD R7, R14, UR4, R7 ;  /* 0x000000040e077c24 */ /* 0x000fc6000f8e0207 */
[----:B------:R-:W-:Y:S01]  /*06f0*/  SEL R6, R6, R13, !P3 ;  /* 0x0000000d06067207 */ /* 0x000fe20005800000 */
[----:B------:R-:W-:-:S04]  /*0700*/  IMAD R7, R7, R2, R11 ;  /* 0x0000000207077224 */ /* 0x000fc800078e020b */
[----:B------:R-:W-:-:S04]  /*0710*/  IMAD R7, R7, R3, R6 ;  /* 0x0000000307077224 */ /* 0x000fc800078e0206 */
[----:B0-----:R-:W-:-:S05]  /*0720*/  IMAD.WIDE R4, R7, 0x4, R4 ;  /* 0x0000000407047825 */ /* 0x001fca00078e0204 */
[----:B--2---:R-:W-:Y:S01]  /*0730*/  STG.E desc[UR6][R4.64], R0 ;  /* 0x0000000004007986 */ /* 0x004fe2000c101906 */
[----:B------:R-:W-:Y:S05]  /*0740*/  EXIT ;  /* 0x000000000000794d */ /* 0x000fea0003800000 */
.L_x_0:
[----:B------:R-:W-:-:S00]  /*0750*/  BRA `(.L_x_0) ;  /* 0xfffffffc00fc7947 */ /* 0x000fc0000383ffff */
[----:B------:R-:W-:-:S00]  /*0760*/  NOP ;  /* 0x0000000000007918 */ /* 0x000fc00000000000 */
        /* <DEDUP_REMOVED lines=9> */
.L_x_30:


//--------------------- .text._ZN17fastertransformer27addBiasTransposeToMultiHeadI6__halfEEvPKT_S4_PS2_iiiiiii --------------------------
	.section	.text._ZN17fastertransformer27addBiasTransposeToMultiHeadI6__halfEEvPKT_S4_PS2_iiiiiii,"ax",@progbits
	.align	128
        .global         _ZN17fastertransformer27addBiasTransposeToMultiHeadI6__halfEEvPKT_S4_PS2_iiiiiii
        .type           _ZN17fastertransformer27addBiasTransposeToMultiHeadI6__halfEEvPKT_S4_PS2_iiiiiii,@function
        .size           _ZN17fastertransformer27addBiasTransposeToMultiHeadI6__halfEEvPKT_S4_PS2_iiiiiii,(.L_x_31 - _ZN17fastertransformer27addBiasTransposeToMultiHeadI6__halfEEvPKT_S4_PS2_iiiiiii)
        .other          _ZN17fastertransformer27addBiasTransposeToMultiHeadI6__halfEEvPKT_S4_PS2_iiiiiii,@"STO_CUDA_ENTRY STV_DEFAULT"
_ZN17fastertransformer27addBiasTransposeToMultiHeadI6__halfEEvPKT_S4_PS2_iiiiiii:
.text._ZN17fastertransformer27addBiasTransposeToMultiHeadI6__halfEEvPKT_S4_PS2_iiiiiii:
[----:B------:R-:W-:Y:S08]  /*0000*/  LDC R1, c[0x0][0x37c] ;  /* 0x0000df00ff017b82 */ /* 0x000ff00000000800 */
[----:B------:R-:W0:Y:S02]  /*0010*/  LDC R0, c[0x0][0x3b0] ;  /* 0x0000ec00ff007b82 */ /* 0x000e240000000800 */
[----:B0-----:R-:W-:-:S13]  /*0020*/  ISETP.GE.AND P0, PT, R0, 0x1, PT ;  /* 0x000000010000780c */ /* 0x001fda0003f06270 */
[----:B------:R-:W-:Y:S05]  /*0030*/  @!P0 EXIT ;  /* 0x000000000000894d */ /* 0x000fea0003800000 */
[----:B------:R-:W0:Y:S02]  /*0040*/  LDCU UR7, c[0x0][0x3ac] ;  /* 0x00007580ff0777ac */ /* 0x000e240008000800 */
[----:B0-----:R-:W-:-:S06]  /*0050*/  UISETP.GE.AND UP0, UPT, UR7, 0x1, UPT ;  /* 0x000000010700788c */ /* 0x001fcc000bf06270 */
[----:B------:R-:W-:-:S13]  /*0060*/  PLOP3.LUT P0, PT, PT, PT, UP0, 0x80, 0x8 ;  /* 0x000000000008781c */ /* 0x000fda0003f0f008 */
[----:B------:R-:W-:Y:S05]  /*0070*/  @!P0 EXIT ;  /* 0x000000000000894d */ /* 0x000fea0003800000 */
[----:B------:R-:W0:Y:S01]  /*0080*/  S2R R0, SR_TID.X ;  /* 0x0000000000007919 */ /* 0x000e220000002100 */
[----:B------:R-:W1:Y:S01]  /*0090*/  S2UR UR4, SR_CTAID.X ;  /* 0x00000000000479c3 */ /* 0x000e620000002500 */
[----:B------:R-:W2:Y:S01]  /*00a0*/  LDCU UR14, c[0x0][0x360] ;  /* 0x00006c00ff0e77ac */ /* 0x000ea20008000800 */
[----:B------:R-:W-:Y:S01]  /*00b0*/  IMAD.U32 R3, RZ, RZ, UR7 ;  /* 0x00000007ff037e24 */ /* 0x000fe2000f8e00ff */
[----:B------:R-:W3:Y:S05]  /*00c0*/  LDCU UR5, c[0x0][0x3a4] ;  /* 0x00007480ff0577ac */ /* 0x000eea0008000800 */
[----:B------:R-:W4:Y:S01]  /*00d0*/  S2UR UR15, SR_CTAID.Y ;  /* 0x00000000000f79c3 */ /* 0x000f220000002600 */
[----:B------:R-:W3:Y:S01]  /*00e0*/  LDCU UR9, c[0x0][0x398] ;  /* 0x00007300ff0977ac */ /* 0x000ee20008000800 */
[----:B------:R-:W5:Y:S01]  /*00f0*/  LDCU UR8, c[0x0][0x3a0] ;  /* 0x00007400ff0877ac */ /* 0x000f620008000800 */
[----:B------:R-:W5:Y:S01]  /*0100*/  LDCU UR6, c[0x0][0x39c] ;  /* 0x00007380ff0677ac */ /* 0x000f620008000800 */
[----:B------:R-:W4:Y:S01]  /*0110*/  LDCU UR10, c[0x0][0x3a8] ;  /* 0x00007500ff0a77ac */ /* 0x000f220008000800 */
[----:B-1----:R-:W-:-:S02]  /*0120*/  UIMAD UR11, UR4, UR7, URZ ;  /* 0x00000007040b72a4 */ /* 0x002fc4000f8e02ff */
[----:B--2---:R-:W-:Y:S02]  /*0130*/  UIMAD UR4, UR4, UR14, URZ ;  /* 0x0000000e040472a4 */ /* 0x004fe4000f8e02ff */
[----:B---3--:R-:W-:Y:S02]  /*0140*/  UIMAD UR5, UR5, UR9, URZ ;  /* 0x00000009050572a4 */ /* 0x008fe4000f8e02ff */
[----:B------:R-:W-:Y:S02]  /*0150*/  ULOP3.LUT UR12, UR7, 0x7ffffffe, URZ, 0xc0, !UPT ;  /* 0x7ffffffe070c7892 */ /* 0x000fe4000f8ec0ff */
[----:B0-----:R-:W-:Y:S01]  /*0160*/  IMAD R0, R3, UR4, R0 ;  /* 0x0000000403007c24 */ /* 0x001fe2000f8e0200 */
[----:B------:R-:W0:Y:S01]  /*0170*/  LDCU.64 UR16, c[0x0][0x358] ;  /* 0x00006b00ff1077ac */ /* 0x000e220008000a00 */
[----:B-----5:R-:W-:Y:S02]  /*0180*/  UIMAD UR8, UR6, UR8, URZ ;  /* 0x00000008060872a4 */ /* 0x020fe4000f8e02ff */
[----:B------:R-:W-:-:S02]  /*0190*/  UIMAD UR9, UR9, UR6, URZ ;  /* 0x00000006090972a4 */ /* 0x000fc4000f8e02ff */
[----:B------:R-:W-:Y:S02]  /*01a0*/  UIMAD UR13, UR14, UR8, URZ ;  /* 0x000000080e0d72a4 */ /* 0x000fe4000f8e02ff */
[----:B----4-:R-:W-:Y:S01]  /*01b0*/  UIMAD UR10, UR5, UR10, URZ ;  /* 0x0000000a050a72a4 */ /* 0x010fe2000f8e02ff */
[----:B------:R-:W-:-:S11]  /*01c0*/  UMOV UR4, URZ ;  /* 0x000000ff00047c82 */ /* 0x000fd60008000000 */
.L_x_13:
[----:B-1----:R-:W1:Y:S01]  /*01d0*/  S2R R17, SR_TID.Y ;  /* 0x0000000000117919 */ /* 0x002e620000002200 */
[----:B------:R-:W2:Y:S01]  /*01e0*/  LDCU UR6, c[0x0][0x3ac] ;  /* 0x00007580ff0677ac */ /* 0x000ea20008000800 */
[----:B0-----:R-:W-:Y:S02]  /*01f0*/  HFMA2 R3, -RZ, RZ, 0, 0 ;  /* 0x00000000ff037431 */ /* 0x001fe400000001ff */
[----:B------:R-:W-:Y:S01]  /*0200*/  IMAD.MOV.U32 R8, RZ, RZ, -0x1 ;  /* 0xffffffffff087424 */ /* 0x000fe200078e00ff */
[----:B------:R-:W3:Y:S01]  /*0210*/  LDCU UR18, c[0x0][0x3b0] ;  /* 0x00007600ff1277ac */ /* 0x000ee20008000800 */
[----:B------:R-:W4:Y:S01]  /*0220*/  LDCU UR7, c[0x0][0x364] ;  /* 0x00006c80ff0777ac */ /* 0x000f220008000800 */
[----:B--2---:R-:W-:Y:S02]  /*0230*/  UISETP.NE.AND UP1, UPT, UR6, 0x1, UPT ;  /* 0x000000010600788c */ /* 0x004fe4000bf25270 */
[----:B---3--:R-:W-:Y:S02]  /*0240*/  UIMAD UR6, UR15, UR18, UR4 ;  /* 0x000000120f0672a4 */ /* 0x008fe4000f8e0204 */
[----:B------:R-:W-:-:S02]  /*0250*/  UIADD3 UR4, UPT, UPT, UR4, 0x1, URZ ;  /* 0x0000000104047890 */ /* 0x000fc4000fffe0ff */
[----:B----4-:R-:W-:Y:S02]  /*0260*/  UIMAD UR6, UR6, UR7, URZ ;  /* 0x00000007060672a4 */ /* 0x010fe4000f8e02ff */
[----:B------:R-:W-:-:S04]  /*0270*/  UISETP.NE.AND UP0, UPT, UR4, UR18, UPT ;  /* 0x000000120400728c */ /* 0x000fc8000bf05270 */
[----:B-1----:R-:W-:Y:S01]  /*0280*/  VIADD R9, R17, UR6 ;  /* 0x0000000611097c36 */ /* 0x002fe20008000000 */
[----:B-----5:R-:W-:Y:S06]  /*0290*/  BRA.U !UP1, `(.L_x_1) ;  /* 0x0000000d09d87547 */ /* 0x020fec000b800000 */
[----:B------:R-:W-:Y:S01]  /*02a0*/  IABS R20, UR5 ;  /* 0x0000000500147c13 */ /* 0x000fe20008000000 */
[----:B------:R-:W1:Y:S01]  /*02b0*/  S2R R11, SR_TID.X ;  /* 0x00000000000b7919 */ /* 0x000e620000002100 */
[----:B------:R-:W2:Y:S01]  /*02c0*/  LDC R10, c[0x0][0x3a4] ;  /* 0x0000e900ff0a7b82 */ /* 0x000ea20000000800 */
[----:B------:R-:W-:Y:S01]  /*02d0*/  UIMAD UR7, UR11, UR14, UR14 ;  /* 0x0000000e0b0772a4 */ /* 0x000fe2000f8e020e */
[----:B------:R-:W3:Y:S01]  /*02e0*/  I2F.RP R6, R20 ;  /* 0x0000001400067306 */ /* 0x000ee20000209400 */
[----:B------:R-:W-:Y:S01]  /*02f0*/  IMAD R15, R0, UR8, R17 ;  /* 0x00000008000f7c24 */ /* 0x000fe2000f8e0211 */
[----:B------:R-:W-:Y:S01]  /*0300*/  MOV R8, 0xffffffff ;  /* 0xffffffff00087802 */ /* 0x000fe20000000f00 */
[----:B------:R-:W-:Y:S01]  /*0310*/  IMAD.MOV.U32 R13, RZ, RZ, R0 ;  /* 0x000000ffff0d7224 */ /* 0x000fe200078e0000 */
[----:B------:R-:W4:Y:S01]  /*0320*/  LDCU UR18, c[0x0][0x39c] ;  /* 0x00007380ff1277ac */ /* 0x000f220008000800 */
[----:B------:R-:W-:Y:S01]  /*0330*/  VIADD R15, R15, UR6 ;  /* 0x000000060f0f7c36 */ /* 0x000fe20008000000 */
[----:B------:R-:W0:Y:S08]  /*0340*/  LDC R12, c[0x0][0x3a0] ;  /* 0x0000e800ff0c7b82 */ /* 0x000e300000000800 */
[----:B------:R-:W0:Y:S01]  /*0350*/  LDC.64 R2, c[0x0][0x380] ;  /* 0x0000e000ff027b82 */ /* 0x000e220000000a00 */
[----:B---3--:R-:W3:Y:S01]  /*0360*/  MUFU.RCP R6, R6 ;  /* 0x0000000600067308 */ /* 0x008ee20000001000 */
[----:B-1----:R-:W-:Y:S01]  /*0370*/  VIADD R11, R11, UR7 ;  /* 0x000000070b0b7c36 */ /* 0x002fe20008000000 */
[----:B------:R-:W-:Y:S01]  /*0380*/  UIADD3 UR7, UPT, UPT, -UR12, URZ, URZ ;  /* 0x000000ff0c077290 */ /* 0x000fe2000fffe1ff */
[----:B---3--:R-:W-:-:S02]  /*0390*/  VIADD R4, R6, 0xffffffe ;  /* 0x0ffffffe06047836 */ /* 0x008fc40000000000 */
[----:B------:R-:W-:-:S03]  /*03a0*/  IMAD R17, R11, UR8, R17 ;  /* 0x000000080b117c24 */ /* 0x000fc6000f8e0211 */
[----:B------:R1:W3:Y:S02]  /*03b0*/  F2I.FTZ.U32.TRUNC.NTZ R5, R4 ;  /* 0x0000000400057305 */ /* 0x0002e4000021f000 */
[----:B------:R-:W-:Y:S01]  /*03c0*/  IADD3 R17, PT, PT, R17, UR6, RZ ;  /* 0x0000000611117c10 */ /* 0x000fe2000fffe0ff */
[----:B-1----:R-:W-:Y:S01]  /*03d0*/  IMAD.MOV.U32 R4, RZ, RZ, RZ ;  /* 0x000000ffff047224 */ /* 0x002fe200078e00ff */
[----:B---3--:R-:W-:-:S05]  /*03e0*/  IADD3 R19, PT, PT, RZ, -R5, RZ ;  /* 0x80000005ff137210 */ /* 0x008fca0007ffe0ff */
[----:B------:R-:W-:-:S04]  /*03f0*/  IMAD R19, R19, R20, RZ ;  /* 0x0000001413137224 */ /* 0x000fc800078e02ff */
[----:B0-2-4-:R-:W-:-:S07]  /*0400*/  IMAD.HI.U32 R19, R5, R19, R4 ;  /* 0x0000001305137227 */ /* 0x015fce00078e0004 */
.L_x_8:
[----:B------:R-:W-:Y:S02]  /*0410*/  IABS R21, R13 ;  /* 0x0000000d00157213 */ /* 0x000fe40000000000 */
[----:B------:R-:W-:Y:S02]  /*0420*/  IABS R4, UR5 ;  /* 0x0000000500047c13 */ /* 0x000fe40008000000 */
[----:B------:R-:W-:Y:S01]  /*0430*/  IABS R14, UR5 ;  /* 0x00000005000e7c13 */ /* 0x000fe20008000000 */
[----:B------:R-:W-:Y:S01]  /*0440*/  IMAD.HI.U32 R19, R19, R21, RZ ;  /* 0x0000001513137227 */ /* 0x000fe200078e00ff */
[----:B------:R-:W-:-:S03]  /*0450*/  LOP3.LUT R16, RZ, UR5, RZ, 0x33, !PT ;  /* 0x00000005ff107c12 */ /* 0x000fc6000f8e33ff */
[----:B------:R-:W-:Y:S01]  /*0460*/  IMAD.MOV R6, RZ, RZ, -R4 ;  /* 0x000000ffff067224 */ /* 0x000fe200078e0a04 */
[----:B------:R-:W-:-:S03]  /*0470*/  LOP3.LUT R4, R13, UR5, RZ, 0x3c, !PT ;  /* 0x000000050d047c12 */ /* 0x000fc6000f8e3cff */
[----:B------:R-:W-:Y:S01]  /*0480*/  IMAD R23, R19, R6, R21 ;  /* 0x0000000613177224 */ /* 0x000fe200078e0215 */
[----:B------:R-:W-:-:S04]  /*0490*/  ISETP.GE.AND P2, PT, R4, RZ, PT ;  /* 0x000000ff0400720c */ /* 0x000fc80003f46270 */
[----:B------:R-:W-:-:S13]  /*04a0*/  ISETP.GT.U32.AND P1, PT, R20, R23, PT ;  /* 0x000000171400720c */ /* 0x000fda0003f24070 */
[----:B------:R-:W-:Y:S01]  /*04b0*/  @!P1 IMAD.IADD R23, R23, 0x1, -R14 ;  /* 0x0000000117179824 */ /* 0x000fe200078e0a0e */
[----:B------:R-:W-:Y:S02]  /*04c0*/  @!P1 IADD3 R19, PT, PT, R19, 0x1, RZ ;  /* 0x0000000113139810 */ /* 0x000fe40007ffe0ff */
[----:B------:R-:W-:Y:S02]  /*04d0*/  ISETP.NE.AND P1, PT, RZ, UR5, PT ;  /* 0x00000005ff007c0c */ /* 0x000fe4000bf25270 */
[----:B------:R-:W-:-:S13]  /*04e0*/  ISETP.GE.U32.AND P0, PT, R23, R20, PT ;  /* 0x000000141700720c */ /* 0x000fda0003f06070 */
[----:B------:R-:W-:-:S04]  /*04f0*/  @P0 VIADD R19, R19, 0x1 ;  /* 0x0000000113130836 */ /* 0x000fc80000000000 */
[----:B------:R-:W-:-:S05]  /*0500*/  @!P2 IMAD.MOV R19, RZ, RZ, -R19 ;  /* 0x000000ffff13a224 */ /* 0x000fca00078e0a13 */
[----:B------:R-:W-:-:S04]  /*0510*/  SEL R7, R16, R19, !P1 ;  /* 0x0000001310077207 */ /* 0x000fc80004800000 */
[----:B------:R-:W-:-:S13]  /*0520*/  ISETP.NE.AND P3, PT, R7, R8, PT ;  /* 0x000000080700720c */ /* 0x000fda0003f65270 */
[----:B------:R-:W0:Y:S01]  /*0530*/  @P3 LDC.64 R4, c[0x0][0x388] ;  /* 0x0000e200ff043b82 */ /* 0x000e220000000a00 */
[----:B------:R-:W-:-:S04]  /*0540*/  @P3 IMAD R19, R7, UR8, R9 ;  /* 0x0000000807133c24 */ /* 0x000fc8000f8e0209 */
[----:B0-----:R-:W-:-:S05]  /*0550*/  @P3 IMAD.WIDE R4, R19, 0x2, R4 ;  /* 0x0000000213043825 */ /* 0x001fca00078e0204 */
[----:B-----5:R0:W5:Y:S01]  /*0560*/  @P3 LDG.E.U16 R18, desc[UR16][R4.64] ;  /* 0x0000001004123981 */ /* 0x020162000c1e1500 */
[----:B------:R-:W1:Y:S01]  /*0570*/  I2F.RP R20, R14 ;  /* 0x0000000e00147306 */ /* 0x000e620000209400 */
[----:B------:R-:W-:Y:S01]  /*0580*/  ISETP.GE.AND P0, PT, R9, UR8, PT ;  /* 0x0000000809007c0c */ /* 0x000fe2000bf06270 */
[----:B------:R-:W-:Y:S01]  /*0590*/  BSSY.RECONVERGENT B0, `(.L_x_2) ;  /* 0x0000051000007945 */ /* 0x000fe20003800200 */
[----:B------:R-:W-:Y:S02]  /*05a0*/  @P3 IMAD.MOV.U32 R8, RZ, RZ, R7 ;  /* 0x000000ffff083224 */ /* 0x000fe400078e0007 */
[----:B------:R-:W-:-:S03]  /*05b0*/  ISETP.GE.OR P2, PT, R13, UR10, P0 ;  /* 0x0000000a0d007c0c */ /* 0x000fc60008746670 */
[----:B-1----:R-:W1:Y:S02]  /*05c0*/  MUFU.RCP R20, R20 ;  /* 0x0000001400147308 */ /* 0x002e640000001000 */
[----:B-1----:R-:W-:-:S06]  /*05d0*/  IADD3 R19, PT, PT, R20, 0xffffffe, RZ ;  /* 0x0ffffffe14137810 */ /* 0x002fcc0007ffe0ff */
[----:B------:R-:W1:Y:S02]  /*05e0*/  F2I.FTZ.U32.TRUNC.NTZ R19, R19 ;  /* 0x0000001300137305 */ /* 0x000e64000021f000 */
[----:B0-----:R-:W-:Y:S05]  /*05f0*/  @P2 BRA `(.L_x_3) ;  /* 0x0000000400282947 */ /* 0x001fea0003800000 */
[----:B------:R-:W-:Y:S01]  /*0600*/  IABS R20, R10 ;  /* 0x0000000a00147213 */ /* 0x000fe20000000000 */
[----:B------:R-:W-:Y:S01]  /*0610*/  IMAD.MOV.U32 R4, RZ, RZ, RZ ;  /* 0x000000ffff047224 */ /* 0x000fe200078e00ff */
[----:B------:R-:W-:Y:S02]  /*0620*/  IABS R22, R12 ;  /* 0x0000000c00167213 */ /* 0x000fe40000000000 */
[----:B------:R-:W0:Y:S01]  /*0630*/  I2F.RP R24, R20 ;  /* 0x0000001400187306 */ /* 0x000e220000209400 */
[----:B------:R-:W-:Y:S02]  /*0640*/  ISETP.GE.AND P3, PT, R13, RZ, PT ;  /* 0x000000ff0d00720c */ /* 0x000fe40003f66270 */
[----:B------:R-:W-:-:S05]  /*0650*/  ISETP.GT.U32.AND P2, PT, R14, R23, PT ;  /* 0x000000170e00720c */ /* 0x000fca0003f44070 */
[----:B------:R-:W2:Y:S08]  /*0660*/  I2F.RP R26, R22 ;  /* 0x00000016001a7306 */ /* 0x000eb00000209400 */
[----:B0-----:R-:W0:Y:S08]  /*0670*/  MUFU.RCP R24, R24 ;  /* 0x0000001800187308 */ /* 0x001e300000001000 */
[----:B--2---:R-:W-:Y:S01]  /*0680*/  MUFU.RCP R26, R26 ;  /* 0x0000001a001a7308 */ /* 0x004fe20000001000 */
[----:B0-----:R-:W-:-:S02]  /*0690*/  VIADD R5, R24, 0xffffffe ;  /* 0x0ffffffe18057836 */ /* 0x001fc40000000000 */
[----:B------:R-:W-:-:S05]  /*06a0*/  IMAD.IADD R24, R23, 0x1, -R14 ;  /* 0x0000000117187824 */ /* 0x000fca00078e0a0e */
[----:B------:R-:W0:Y:S01]  /*06b0*/  F2I.FTZ.U32.TRUNC.NTZ R5, R5 ;  /* 0x0000000500057305 */ /* 0x000e22000021f000 */
[----:B------:R-:W-:-:S04]  /*06c0*/  SEL R23, R24, R23, !P2 ;  /* 0x0000001718177207 */ /* 0x000fc80005000000 */
[----:B------:R-:W-:Y:S02]  /*06d0*/  @!P3 IADD3 R23, PT, PT, -R23, RZ, RZ ;  /* 0x000000ff1717b210 */ /* 0x000fe40007ffe1ff */
[----:B0-----:R-:W-:-:S05]  /*06e0*/  IADD3 R25, PT, PT, RZ, -R5, RZ ;  /* 0x80000005ff197210 */ /* 0x001fca0007ffe0ff */
[----:B------:R-:W-:-:S04]  /*06f0*/  IMAD R25, R25, R20, RZ ;  /* 0x0000001419197224 */ /* 0x000fc800078e02ff */
[----:B------:R-:W-:Y:S01]  /*0700*/  IMAD.HI.U32 R4, R5, R25, R4 ;  /* 0x0000001905047227 */ /* 0x000fe200078e0004 */
[----:B------:R-:W-:-:S03]  /*0710*/  SEL R25, R16, R23, !P1 ;  /* 0x0000001710197207 */ /* 0x000fc60004800000 */
[----:B------:R-:W-:Y:S01]  /*0720*/  VIADD R5, R26, 0xffffffe ;  /* 0x0ffffffe1a057836 */ /* 0x000fe20000000000 */
[----:B------:R-:W-:-:S05]  /*0730*/  IABS R27, R25 ;  /* 0x00000019001b7213 */ /* 0x000fca0000000000 */
[----:B------:R-:W0:Y:S01]  /*0740*/  F2I.FTZ.U32.TRUNC.NTZ R5, R5 ;  /* 0x0000000500057305 */ /* 0x000e22000021f000 */
[----:B------:R-:W-:-:S04]  /*0750*/  IMAD.HI.U32 R23, R4, R27, RZ ;  /* 0x0000001b04177227 */ /* 0x000fc800078e00ff */
[----:B------:R-:W-:-:S04]  /*0760*/  IMAD.HI.U32 R4, R4, R21, RZ ;  /* 0x0000001504047227 */ /* 0x000fc800078e00ff */
[----:B------:R-:W-:Y:S01]  /*0770*/  IMAD.MOV R24, RZ, RZ, -R23 ;  /* 0x000000ffff187224 */ /* 0x000fe200078e0a17 */
[----:B------:R-:W-:-:S03]  /*0780*/  IADD3 R4, PT, PT, -R4, RZ, RZ ;  /* 0x000000ff04047210 */ /* 0x000fc60007ffe1ff */
[C---:B------:R-:W-:Y:S02]  /*0790*/  IMAD R27, R20.reuse, R24, R27 ;  /* 0x00000018141b7224 */ /* 0x040fe400078e021b */
[----:B0-----:R-:W-:Y:S02]  /*07a0*/  IMAD.MOV R29, RZ, RZ, -R5 ;  /* 0x000000ffff1d7224 */ /* 0x001fe400078e0a05 */
[C---:B------:R-:W-:Y:S01]  /*07b0*/  IMAD R21, R20.reuse, R4, R21 ;  /* 0x0000000414157224 */ /* 0x040fe200078e0215 */
[----:B------:R-:W-:Y:S01]  /*07c0*/  MOV R4, RZ ;  /* 0x000000ff00047202 */ /* 0x000fe20000000f00 */
[----:B------:R-:W-:Y:S01]  /*07d0*/  IMAD R29, R29, R22, RZ ;  /* 0x000000161d1d7224 */ /* 0x000fe200078e02ff */
[----:B------:R-:W-:-:S03]  /*07e0*/  ISETP.GT.U32.AND P5, PT, R20, R27, PT ;  /* 0x0000001b1400720c */ /* 0x000fc60003fa4070 */
[----:B------:R-:W-:Y:S01]  /*07f0*/  IMAD.HI.U32 R4, R5, R29, R4 ;  /* 0x0000001d05047227 */ /* 0x000fe200078e0004 */
[----:B------:R-:W-:-:S05]  /*0800*/  IABS R29, R9 ;  /* 0x00000009001d7213 */ /* 0x000fca0000000000 */
[----:B------:R-:W-:-:S04]  /*0810*/  IMAD.HI.U32 R24, R4, R29, RZ ;  /* 0x0000001d04187227 */ /* 0x000fc800078e00ff */
[----:B------:R-:W-:Y:S02]  /*0820*/  IMAD.MOV R4, RZ, RZ, -R24 ;  /* 0x000000ffff047224 */ /* 0x000fe400078e0a18 */
[----:B------:R-:W-:Y:S02]  /*0830*/  @!P5 IMAD.IADD R27, R27, 0x1, -R20 ;  /* 0x000000011b1bd824 */ /* 0x000fe400078e0a14 */
[----:B------:R-:W-:Y:S02]  /*0840*/  IMAD R29, R22, R4, R29 ;  /* 0x00000004161d7224 */ /* 0x000fe400078e021d */
[----:B------:R-:W-:Y:S01]  /*0850*/  IMAD.WIDE R4, R15, 0x2, R2 ;  /* 0x000000020f047825 */ /* 0x000fe200078e0202 */
[----:B------:R-:W-:-:S04]  /*0860*/  ISETP.GE.U32.AND P4, PT, R27, R20, PT ;  /* 0x000000141b00720c */ /* 0x000fc80003f86070 */
[----:B------:R0:W2:Y:S01]  /*0870*/  LDG.E.U16 R27, desc[UR16][R4.64] ;  /* 0x00000010041b7981 */ /* 0x0000a2000c1e1500 */
[----:B------:R-:W-:Y:S01]  /*0880*/  ISETP.GT.U32.AND P6, PT, R20, R21, PT ;  /* 0x000000151400720c */ /* 0x000fe20003fc4070 */
[----:B------:R-:W-:Y:S01]  /*0890*/  @!P5 VIADD R23, R23, 0x1 ;  /* 0x000000011717d836 */ /* 0x000fe20000000000 */
[----:B------:R-:W-:Y:S02]  /*08a0*/  ISETP.GT.U32.AND P2, PT, R22, R29, PT ;  /* 0x0000001d1600720c */ /* 0x000fe40003f44070 */
[----:B------:R-:W-:-:S04]  /*08b0*/  LOP3.LUT R25, R25, R10, RZ, 0x3c, !PT ;  /* 0x0000000a19197212 */ /* 0x000fc800078e3cff */
[----:B------:R-:W-:Y:S01]  /*08c0*/  @P4 VIADD R23, R23, 0x1 ;  /* 0x0000000117174836 */ /* 0x000fe20000000000 */
[----:B------:R-:W-:Y:S01]  /*08d0*/  ISETP.GE.AND P4, PT, R25, RZ, PT ;  /* 0x000000ff1900720c */ /* 0x000fe20003f86270 */
[----:B0-----:R-:W0:Y:S03]  /*08e0*/  LDC.64 R4, c[0x0][0x390] ;  /* 0x0000e400ff047b82 */ /* 0x001e260000000a00 */
[----:B------:R-:W-:Y:S02]  /*08f0*/  @!P6 IMAD.IADD R21, R21, 0x1, -R20 ;  /* 0x000000011515e824 */ /* 0x000fe400078e0a14 */
[----:B------:R-:W-:Y:S02]  /*0900*/  @!P2 IADD3 R29, PT, PT, R29, -R22, RZ ;  /* 0x800000161d1da210 */ /* 0x000fe40007ffe0ff */
[----:B------:R-:W-:Y:S02]  /*0910*/  @!P2 IADD3 R24, PT, PT, R24, 0x1, RZ ;  /* 0x000000011818a810 */ /* 0x000fe40007ffe0ff */
[----:B------:R-:W-:-:S02]  /*0920*/  ISETP.GT.U32.AND P6, PT, R20, R21, PT ;  /* 0x000000151400720c */ /* 0x000fc40003fc4070 */
[----:B------:R-:W-:Y:S01]  /*0930*/  ISETP.GE.U32.AND P5, PT, R29, R22, PT ;  /* 0x000000161d00720c */ /* 0x000fe20003fa6070 */
[----:B------:R-:W-:Y:S01]  /*0940*/  @!P4 IMAD.MOV R23, RZ, RZ, -R23 ;  /* 0x000000ffff17c224 */ /* 0x000fe200078e0a17 */
[----:B------:R-:W-:Y:S02]  /*0950*/  LOP3.LUT R22, R9, R12, RZ, 0x3c, !PT ;  /* 0x0000000c09167212 */ /* 0x000fe400078e3cff */
[----:B------:R-:W-:-:S07]  /*0960*/  ISETP.NE.AND P2, PT, R12, RZ, PT ;  /* 0x000000ff0c00720c */ /* 0x000fce0003f45270 */
[----:B------:R-:W-:Y:S01]  /*0970*/  @!P6 IMAD.IADD R21, R21, 0x1, -R20 ;  /* 0x000000011515e824 */ /* 0x000fe200078e0a14 */
[----:B------:R-:W-:Y:S01]  /*0980*/  ISETP.GE.AND P6, PT, R22, RZ, PT ;  /* 0x000000ff1600720c */ /* 0x000fe20003fc6270 */
[----:B------:R-:W-:Y:S01]  /*0990*/  @P5 VIADD R24, R24, 0x1 ;  /* 0x0000000118185836 */ /* 0x000fe20000000000 */
[----:B------:R-:W-:Y:S01]  /*09a0*/  ISETP.NE.AND P5, PT, R10, RZ, PT ;  /* 0x000000ff0a00720c */ /* 0x000fe20003fa5270 */
[----:B------:R-:W-:Y:S01]  /*09b0*/  @!P3 IMAD.MOV R21, RZ, RZ, -R21 ;  /* 0x000000ffff15b224 */ /* 0x000fe200078e0a15 */
[----:B------:R-:W-:-:S04]  /*09c0*/  LOP3.LUT R20, RZ, R10, RZ, 0x33, !PT ;  /* 0x0000000aff147212 */ /* 0x000fc800078e33ff */
[C---:B------:R-:W-:Y:S02]  /*09d0*/  SEL R22, R20.reuse, R23, !P5 ;  /* 0x0000001714167207 */ /* 0x040fe40006800000 */
[----:B------:R-:W-:-:S03]  /*09e0*/  SEL R20, R20, R21, !P5 ;  /* 0x0000001514147207 */ /* 0x000fc60006800000 */
[----:B------:R-:W-:Y:S02]  /*09f0*/  @!P6 IADD3 R24, PT, PT, -R24, RZ, RZ ;  /* 0x000000ff1818e210 */ /* 0x000fe40007ffe1ff */
[----:B------:R-:W-:-:S05]  /*0a00*/  @!P2 LOP3.LUT R24, RZ, R12, RZ, 0x33, !PT ;  /* 0x0000000cff18a212 */ /* 0x000fca00078e33ff */
[----:B------:R-:W-:Y:S01]  /*0a10*/  IMAD R7, R7, UR9, R24 ;  /* 0x0000000907077c24 */ /* 0x000fe2000f8e0218 */
[----:B------:R-:W-:-:S03]  /*0a20*/  IADD3 R24, PT, PT, -R24, RZ, RZ ;  /* 0x000000ff18187210 */ /* 0x000fc60007ffe1ff */
[----:B------:R-:W-:-:S04]  /*0a30*/  IMAD R7, R22, UR18, R7 ;  /* 0x0000001216077c24 */ /* 0x000fc8000f8e0207 */
[----:B------:R-:W-:Y:S02]  /*0a40*/  IMAD R20, R7, R10, R20 ;  /* 0x0000000a07147224 */ /* 0x000fe400078e0214 */
[----:B------:R-:W-:-:S04]  /*0a50*/  IMAD R7, R12, R24, R9 ;  /* 0x000000180c077224 */ /* 0x000fc800078e0209 */
[----:B------:R-:W-:-:S04]  /*0a60*/  IMAD R7, R20, R12, R7 ;  /* 0x0000000c14077224 */ /* 0x000fc800078e0207 */
[----:B0-----:R-:W-:-:S04]  /*0a70*/  IMAD.WIDE R4, R7, 0x2, R4 ;  /* 0x0000000207047825 */ /* 0x001fc800078e0204 */
[----:B--2--5:R-:W-:-:S05]  /*0a80*/  HADD2 R27, R27.H0_H0, R18.H0_H0 ;  /* 0x200000121b1b7230 */ /* 0x024fca0000000800 */
[----:B------:R0:W-:Y:S02]  /*0a90*/  STG.E.U16 desc[UR16][R4.64], R27 ;  /* 0x0000001b04007986 */ /* 0x0001e4000c101510 */
.L_x_3:
[----:B------:R-:W-:Y:S05]  /*0aa0*/  BSYNC.RECONVERGENT B0 ;  /* 0x0000000000007941 */ /* 0x000fea0003800200 */
.L_x_2:
[----:B-1----:R-:W-:Y:S01]  /*0ab0*/  IMAD.MOV R7, RZ, RZ, -R19 ;  /* 0x000000ffff077224 */ /* 0x002fe200078e0a13 */
[----:B0-----:R-:W-:Y:S01]  /*0ac0*/  MOV R5, R19 ;  /* 0x0000001300057202 */ /* 0x001fe20000000f00 */
[----:B------:R-:W-:Y:S01]  /*0ad0*/  IMAD.MOV.U32 R4, RZ, RZ, RZ ;  /* 0x000000ffff047224 */ /* 0x000fe200078e00ff */
[----:B------:R-:W-:Y:S01]  /*0ae0*/  IABS R22, R11 ;  /* 0x0000000b00167213 */ /* 0x000fe20000000000 */
[----:B------:R-:W-:Y:S01]  /*0af0*/  IMAD R7, R7, R14, RZ ;  /* 0x0000000e07077224 */ /* 0x000fe200078e02ff */
[----:B------:R-:W-:Y:S01]  /*0b00*/  BSSY.RECONVERGENT B0, `(.L_x_4) ;  /* 0x0000016000007945 */ /* 0x000fe20003800200 */
[----:B------:R-:W-:Y:S01]  /*0b10*/  IMAD.MOV.U32 R20, RZ, RZ, R14 ;  /* 0x000000ffff147224 */ /* 0x000fe200078e000e */
[----:B------:R-:W-:Y:S01]  /*0b20*/  ISETP.GE.OR P0, PT, R11, UR10, P0 ;  /* 0x0000000a0b007c0c */ /* 0x000fe20008706670 */
[----:B------:R-:W-:Y:S01]  /*0b30*/  IMAD.HI.U32 R19, R19, R7, R4 ;  /* 0x0000000713137227 */ /* 0x000fe200078e0004 */
[----:B------:R-:W-:-:S04]  /*0b40*/  LOP3.LUT R4, R11, UR5, RZ, 0x3c, !PT ;  /* 0x000000050b047c12 */ /* 0x000fc8000f8e3cff */
[----:B------:R-:W-:Y:S01]  /*0b50*/  ISETP.GE.AND P4, PT, R4, RZ, PT ;  /* 0x000000ff0400720c */ /* 0x000fe20003f86270 */
[----:B------:R-:W-:-:S04]  /*0b60*/  IMAD.HI.U32 R5, R19, R22, RZ ;  /* 0x0000001613057227 */ /* 0x000fc800078e00ff */
[----:B------:R-:W-:-:S05]  /*0b70*/  IMAD R23, R5, R6, R22 ;  /* 0x0000000605177224 */ /* 0x000fca00078e0216 */
[----:B------:R-:W-:-:S13]  /*0b80*/  ISETP.GT.U32.AND P3, PT, R20, R23, PT ;  /* 0x000000171400720c */ /* 0x000fda0003f64070 */
[----:B------:R-:W-:Y:S01]  /*0b90*/  @!P3 IMAD.IADD R23, R23, 0x1, -R14 ;  /* 0x000000011717b824 */ /* 0x000fe200078e0a0e */
[----:B------:R-:W-:-:S04]  /*0ba0*/  @!P3 IADD3 R5, PT, PT, R5, 0x1, RZ ;  /* 0x000000010505b810 */ /* 0x000fc80007ffe0ff */
[----:B------:R-:W-:-:S13]  /*0bb0*/  ISETP.GE.U32.AND P2, PT, R23, R20, PT ;  /* 0x000000141700720c */ /* 0x000fda0003f46070 */
[----:B------:R-:W-:-:S04]  /*0bc0*/  @P2 VIADD R5, R5, 0x1 ;  /* 0x0000000105052836 */ /* 0x000fc80000000000 */
[----:B------:R-:W-:-:S05]  /*0bd0*/  @!P4 IMAD.MOV R5, RZ, RZ, -R5 ;  /* 0x000000ffff05c224 */ /* 0x000fca00078e0a05 */
[----:B------:R-:W-:-:S04]  /*0be0*/  SEL R21, R16, R5, !P1 ;  /* 0x0000000510157207 */ /* 0x000fc80004800000 */
[----:B------:R-:W-:-:S13]  /*0bf0*/  ISETP.NE.AND P2, PT, R21, R8, PT ;  /* 0x000000081500720c */ /* 0x000fda0003f45270 */
[----:B------:R-:W-:Y:S05]  /*0c00*/  @!P2 BRA `(.L_x_5) ;  /* 0x000000000014a947 */ /* 0x000fea0003800000 */
[----:B------:R-:W0:Y:S01]  /*0c10*/  LDC.64 R4, c[0x0][0x388] ;  /* 0x0000e200ff047b82 */ /* 0x000e220000000a00 */
[----:B------:R-:W-:-:S04]  /*0c20*/  IMAD R7, R21, UR8, R9 ;  /* 0x0000000815077c24 */ /* 0x000fc8000f8e0209 */
[----:B0-----:R-:W-:-:S05]  /*0c30*/  IMAD.WIDE R4, R7, 0x2, R4 ;  /* 0x0000000207047825 */ /* 0x001fca00078e0204 */
[----:B-----5:R0:W5:Y:S01]  /*0c40*/  LDG.E.U16 R18, desc[UR16][R4.64] ;  /* 0x0000001004127981 */ /* 0x020162000c1e1500 */
[----:B------:R-:W-:-:S07]  /*0c50*/  MOV R8, R21 ;  /* 0x0000001500087202 */ /* 0x000fce0000000f00 */
.L_x_5:
[----:B------:R-:W-:Y:S05]  /*0c60*/  BSYNC.RECONVERGENT B0 ;  /* 0x0000000000007941 */ /* 0x000fea0003800200 */
.L_x_4:
[----:B------:R-:W-:Y:S04]  /*0c70*/  BSSY.RECONVERGENT B0, `(.L_x_6) ;  /* 0x000004c000007945 */ /* 0x000fe80003800200 */
[----:B------:R-:W-:Y:S05]  /*0c80*/  @P0 BRA `(.L_x_7) ;  /* 0x0000000400280947 */ /* 0x000fea0003800000 */
[----:B------:R-:W-:Y:S02]  /*0c90*/  IABS R25, R10 ;  /* 0x0000000a00197213 */ /* 0x000fe40000000000 */
[----:B------:R-:W-:Y:S02]  /*0ca0*/  IABS R24, R12 ;  /* 0x0000000c00187213 */ /* 0x000fe40000000000 */
[----:B------:R-:W1:Y:S08]  /*0cb0*/  I2F.RP R26, R25 ;  /* 0x00000019001a7306 */ /* 0x000e700000209400 */
[----:B------:R-:W2:Y:S08]  /*0cc0*/  I2F.RP R28, R24 ;  /* 0x00000018001c7306 */ /* 0x000eb00000209400 */
[----:B-1----:R-:W0:Y:S08]  /*0cd0*/  MUFU.RCP R26, R26 ;  /* 0x0000001a001a7308 */ /* 0x002e300000001000 */
[----:B--2---:R-:W1:Y:S01]  /*0ce0*/  MUFU.RCP R28, R28 ;  /* 0x0000001c001c7308 */ /* 0x004e620000001000 */
[----:B0-----:R-:W-:-:S07]  /*0cf0*/  VIADD R4, R26, 0xffffffe ;  /* 0x0ffffffe1a047836 */ /* 0x001fce0000000000 */
[----:B------:R0:W2:Y:S01]  /*0d00*/  F2I.FTZ.U32.TRUNC.NTZ R5, R4 ;  /* 0x0000000400057305 */ /* 0x0000a2000021f000 */
[----:B-1----:R-:W-:Y:S02]  /*0d10*/  VIADD R7, R28, 0xffffffe ;  /* 0x0ffffffe1c077836 */ /* 0x002fe40000000000 */
[----:B0-----:R-:W-:-:S05]  /*0d20*/  IMAD.MOV.U32 R4, RZ, RZ, RZ ;  /* 0x000000ffff047224 */ /* 0x001fca00078e00ff */
[----:B------:R-:W0:Y:S01]  /*0d30*/  F2I.FTZ.U32.TRUNC.NTZ R7, R7 ;  /* 0x0000000700077305 */ /* 0x000e22000021f000 */
[----:B--2---:R-:W-:-:S05]  /*0d40*/  IADD3 R6, PT, PT, RZ, -R5, RZ ;  /* 0x80000005ff067210 */ /* 0x004fca0007ffe0ff */
[----:B------:R-:W-:Y:S02]  /*0d50*/  IMAD R27, R6, R25, RZ ;  /* 0x00000019061b7224 */ /* 0x000fe400078e02ff */
[----:B------:R-:W-:Y:S02]  /*0d60*/  HFMA2 R6, -RZ, RZ, 0, 0 ;  /* 0x00000000ff067431 */ /* 0x000fe400000001ff */
[----:B------:R-:W-:-:S04]  /*0d70*/  IMAD.HI.U32 R27, R5, R27, R4 ;  /* 0x0000001b051b7227 */ /* 0x000fc800078e0004 */
[----:B0-----:R-:W-:-:S04]  /*0d80*/  IMAD.MOV R5, RZ, RZ, -R7 ;  /* 0x000000ffff057224 */ /* 0x001fc800078e0a07 */
[----:B------:R-:W-:-:S04]  /*0d90*/  IMAD R5, R5, R24, RZ ;  /* 0x0000001805057224 */ /* 0x000fc800078e02ff */
[----:B------:R-:W-:-:S04]  /*0da0*/  IMAD.HI.U32 R6, R7, R5, R6 ;  /* 0x0000000507067227 */ /* 0x000fc800078e0006 */
[----:B------:R-:W-:-:S05]  /*0db0*/  IMAD.WIDE R4, R17, 0x2, R2 ;  /* 0x0000000211047825 */ /* 0x000fca00078e0202 */
[----:B------:R0:W2:Y:S01]  /*0dc0*/  LDG.E.U16 R7, desc[UR16][R4.64] ;  /* 0x0000001004077981 */ /* 0x0000a2000c1e1500 */
[----:B------:R-:W-:Y:S01]  /*0dd0*/  ISETP.GE.AND P0, PT, R11, RZ, PT ;  /* 0x000000ff0b00720c */ /* 0x000fe20003f06270 */
[----:B------:R-:W-:Y:S01]  /*0de0*/  IMAD.IADD R14, R23, 0x1, -R14 ;  /* 0x00000001170e7824 */ /* 0x000fe200078e0a0e */
[----:B------:R-:W-:Y:S02]  /*0df0*/  ISETP.GT.U32.AND P2, PT, R20, R23, PT ;  /* 0x000000171400720c */ /* 0x000fe40003f44070 */
[----:B------:R-:W-:Y:S02]  /*0e00*/  IABS R29, R9 ;  /* 0x00000009001d7213 */ /* 0x000fe40000000000 */
[----:B------:R-:W-:Y:S01]  /*0e10*/  SEL R23, R14, R23, !P2 ;  /* 0x000000170e177207 */ /* 0x000fe20005000000 */
[----:B------:R-:W-:-:S04]  /*0e20*/  IMAD.HI.U32 R14, R27, R22, RZ ;  /* 0x000000161b0e7227 */ /* 0x000fc800078e00ff */
[----:B------:R-:W-:Y:S01]  /*0e30*/  IMAD.HI.U32 R6, R6, R29, RZ ;  /* 0x0000001d06067227 */ /* 0x000fe200078e00ff */
[----:B------:R-:W-:-:S03]  /*0e40*/  IADD3 R14, PT, PT, -R14, RZ, RZ ;  /* 0x000000ff0e0e7210 */ /* 0x000fc60007ffe1ff */
[----:B------:R-:W-:Y:S02]  /*0e50*/  @!P0 IMAD.MOV R23, RZ, RZ, -R23 ;  /* 0x000000ffff178224 */ /* 0x000fe400078e0a17 */
[----:B0-----:R-:W-:Y:S02]  /*0e60*/  IMAD.MOV R5, RZ, RZ, -R6 ;  /* 0x000000ffff057224 */ /* 0x001fe400078e0a06 */
[----:B------:R-:W-:Y:S01]  /*0e70*/  IMAD R22, R25, R14, R22 ;  /* 0x0000000e19167224 */ /* 0x000fe200078e0216 */
[----:B------:R-:W-:Y:S01]  /*0e80*/  SEL R23, R16, R23, !P1 ;  /* 0x0000001710177207 */ /* 0x000fe20004800000 */
[C---:B------:R-:W-:Y:S01]  /*0e90*/  IMAD R29, R24.reuse, R5, R29 ;  /* 0x00000005181d7224 */ /* 0x040fe200078e021d */
[----:B------:R-:W-:Y:S02]  /*0ea0*/  LOP3.LUT R16, RZ, R10, RZ, 0x33, !PT ;  /* 0x0000000aff107212 */ /* 0x000fe400078e33ff */
[----:B------:R-:W-:Y:S02]  /*0eb0*/  IABS R4, R23 ;  /* 0x0000001700047213 */ /* 0x000fe40000000000 */
[----:B------:R-:W-:-:S02]  /*0ec0*/  ISETP.GT.U32.AND P5, PT, R24, R29, PT ;  /* 0x0000001d1800720c */ /* 0x000fc40003fa4070 */
[----:B------:R-:W-:Y:S01]  /*0ed0*/  ISETP.GT.U32.AND P1, PT, R25, R22, PT ;  /* 0x000000161900720c */ /* 0x000fe20003f24070 */
[----:B------:R-:W-:Y:S01]  /*0ee0*/  IMAD.HI.U32 R27, R27, R4, RZ ;  /* 0x000000041b1b7227 */ /* 0x000fe200078e00ff */
[----:B------:R-:W-:-:S03]  /*0ef0*/  LOP3.LUT R23, R23, R10, RZ, 0x3c, !PT ;  /* 0x0000000a17177212 */ /* 0x000fc600078e3cff */
[----:B------:R-:W-:-:S04]  /*0f00*/  IMAD.MOV R5, RZ, RZ, -R27 ;  /* 0x000000ffff057224 */ /* 0x000fc800078e0a1b */
[----:B------:R-:W-:Y:S02]  /*0f10*/  IMAD R4, R25, R5, R4 ;  /* 0x0000000519047224 */ /* 0x000fe400078e0204 */
[----:B------:R-:W-:Y:S02]  /*0f20*/  @!P5 IADD3 R29, PT, PT, R29, -R24, RZ ;  /* 0x800000181d1dd210 */ /* 0x000fe40007ffe0ff */
[----:B------:R-:W-:Y:S01]  /*0f30*/  @!P1 IMAD.IADD R22, R22, 0x1, -R25 ;  /* 0x0000000116169824 */ /* 0x000fe200078e0a19 */
[----:B------:R-:W-:Y:S02]  /*0f40*/  ISETP.GT.U32.AND P6, PT, R25, R4, PT ;  /* 0x000000041900720c */ /* 0x000fe40003fc4070 */
[----:B------:R-:W-:Y:S02]  /*0f50*/  ISETP.GE.U32.AND P4, PT, R29, R24, PT ;  /* 0x000000181d00720c */ /* 0x000fe40003f86070 */
[----:B------:R-:W-:Y:S02]  /*0f60*/  ISETP.GT.U32.AND P3, PT, R25, R22, PT ;  /* 0x000000161900720c */ /* 0x000fe40003f64070 */
[----:B------:R-:W-:-:S02]  /*0f70*/  @!P5 IADD3 R6, PT, PT, R6, 0x1, RZ ;  /* 0x000000010606d810 */ /* 0x000fc40007ffe0ff */
[----:B------:R-:W-:-:S05]  /*0f80*/  ISETP.NE.AND P5, PT, R12, RZ, PT ;  /* 0x000000ff0c00720c */ /* 0x000fca0003fa5270 */
[----:B------:R-:W-:Y:S02]  /*0f90*/  @!P6 IMAD.IADD R4, R4, 0x1, -R25 ;  /* 0x000000010404e824 */ /* 0x000fe400078e0a19 */
[----:B------:R-:W-:Y:S01]  /*0fa0*/  @!P6 VIADD R27, R27, 0x1 ;  /* 0x000000011b1be836 */ /* 0x000fe20000000000 */
[----:B------:R-:W-:Y:S01]  /*0fb0*/  ISETP.GE.AND P6, PT, R23, RZ, PT ;  /* 0x000000ff1700720c */ /* 0x000fe20003fc6270 */
[----:B------:R-:W-:Y:S01]  /*0fc0*/  @P4 VIADD R6, R6, 0x1 ;  /* 0x0000000106064836 */ /* 0x000fe20000000000 */
[-C--:B------:R-:W-:Y:S02]  /*0fd0*/  ISETP.GE.U32.AND P2, PT, R4, R25.reuse, PT ;  /* 0x000000190400720c */ /* 0x080fe40003f46070 */
[----:B------:R-:W-:Y:S02]  /*0fe0*/  LOP3.LUT R4, R9, R12, RZ, 0x3c, !PT ;  /* 0x0000000c09047212 */ /* 0x000fe400078e3cff */
[----:B------:R-:W-:Y:S02]  /*0ff0*/  @!P3 IADD3 R22, PT, PT, R22, -R25, RZ ;  /* 0x800000191616b210 */ /* 0x000fe40007ffe0ff */
[----:B------:R-:W-:-:S02]  /*1000*/  ISETP.GE.AND P1, PT, R4, RZ, PT ;  /* 0x000000ff0400720c */ /* 0x000fc40003f26270 */
[----:B------:R-:W0:Y:S01]  /*1010*/  LDC.64 R4, c[0x0][0x390] ;  /* 0x0000e400ff047b82 */ /* 0x000e220000000a00 */
[----:B------:R-:W-:-:S04]  /*1020*/  @!P0 IMAD.MOV R22, RZ, RZ, -R22 ;  /* 0x000000ffff168224 */ /* 0x000fc800078e0a16 */
[----:B------:R-:W-:Y:S01]  /*1030*/  @P2 VIADD R27, R27, 0x1 ;  /* 0x000000011b1b2836 */ /* 0x000fe20000000000 */
[----:B------:R-:W-:-:S04]  /*1040*/  ISETP.NE.AND P2, PT, R10, RZ, PT ;  /* 0x000000ff0a00720c */ /* 0x000fc80003f45270 */
[----:B------:R-:W-:Y:S01]  /*1050*/  @!P6 IADD3 R27, PT, PT, -R27, RZ, RZ ;  /* 0x000000ff1b1be210 */ /* 0x000fe20007ffe1ff */
[----:B------:R-:W-:Y:S01]  /*1060*/  @!P1 IMAD.MOV R6, RZ, RZ, -R6 ;  /* 0x000000ffff069224 */ /* 0x000fe200078e0a06 */
[----:B------:R-:W-:Y:S02]  /*1070*/  @!P5 LOP3.LUT R6, RZ, R12, RZ, 0x33, !PT ;  /* 0x0000000cff06d212 */ /* 0x000fe400078e33ff */
[C---:B------:R-:W-:Y:S02]  /*1080*/  SEL R27, R16.reuse, R27, !P2 ;  /* 0x0000001b101b7207 */ /* 0x040fe40005000000 */
[----:B------:R-:W-:Y:S01]  /*1090*/  SEL R22, R16, R22, !P2 ;  /* 0x0000001610167207 */ /* 0x000fe20005000000 */
[----:B------:R-:W-:-:S04]  /*10a0*/  IMAD R14, R21, UR9, R6 ;  /* 0x00000009150e7c24 */ /* 0x000fc8000f8e0206 */
[----:B------:R-:W-:Y:S02]  /*10b0*/  IMAD R21, R27, UR18, R14 ;  /* 0x000000121b157c24 */ /* 0x000fe4000f8e020e */
[----:B------:R-:W-:Y:S02]  /*10c0*/  IMAD.MOV R14, RZ, RZ, -R6 ;  /* 0x000000ffff0e7224 */ /* 0x000fe400078e0a06 */
[----:B------:R-:W-:Y:S02]  /*10d0*/  IMAD R6, R21, R10, R22 ;  /* 0x0000000a15067224 */ /* 0x000fe400078e0216 */
[----:B------:R-:W-:-:S04]  /*10e0*/  IMAD R21, R12, R14, R9 ;  /* 0x0000000e0c157224 */ /* 0x000fc800078e0209 */
[----:B------:R-:W-:-:S04]  /*10f0*/  IMAD R21, R6, R12, R21 ;  /* 0x0000000c06157224 */ /* 0x000fc800078e0215 */
[----:B0-----:R-:W-:-:S04]  /*1100*/  IMAD.WIDE R4, R21, 0x2, R4 ;  /* 0x0000000215047825 */ /* 0x001fc800078e0204 */
[----:B--2--5:R-:W-:-:S05]  /*1110*/  HADD2 R7, R7.H0_H0, R18.H0_H0 ;  /* 0x2000001207077230 */ /* 0x024fca0000000800 */
[----:B------:R1:W-:Y:S02]  /*1120*/  STG.E.U16 desc[UR16][R4.64], R7 ;  /* 0x0000000704007986 */ /* 0x0003e4000c101510 */
.L_x_7:
[----:B------:R-:W-:Y:S05]  /*1130*/  BSYNC.RECONVERGENT B0 ;  /* 0x0000000000007941 */ /* 0x000fea0003800200 */
.L_x_6:
[----:B------:R-:W-:Y:S01]  /*1140*/  UIADD3 UR7, UPT, UPT, UR7, 0x2, URZ ;  /* 0x0000000207077890 */ /* 0x000fe2000fffe0ff */
[----:B01----:R-:W-:Y:S01]  /*1150*/  MOV R4, UR14 ;  /* 0x0000000e00047c02 */ /* 0x003fe20008000f00 */
[----:B------:R-:W-:Y:S01]  /*1160*/  IMAD.U32 R14, RZ, RZ, UR13 ;  /* 0x0000000dff0e7e24 */ /* 0x000fe2000f8e00ff */
[----:B------:R-:W-:Y:S01]  /*1170*/  MOV R16, UR14 ;  /* 0x0000000e00107c02 */ /* 0x000fe20008000f00 */
[----:B------:R-:W-:Y:S01]  /*1180*/  UISETP.NE.AND UP1, UPT, UR7, URZ, UPT ;  /* 0x000000ff0700728c */ /* 0x000fe2000bf25270 */
[----:B------:R-:W-:Y:S02]  /*1190*/  IMAD.U32 R6, RZ, RZ, UR13 ;  /* 0x0000000dff067e24 */ /* 0x000fe4000f8e00ff */
[----:B------:R-:W-:Y:S01]  /*11a0*/  IMAD R11, R4, 0x2, R11 ;  /* 0x00000002040b7824 */ /* 0x000fe200078e020b */
[----:B------:R-:W-:Y:S01]  /*11b0*/  LEA R15, R14, R15, 0x1 ;  /* 0x0000000f0e0f7211 */ /* 0x000fe200078e08ff */
[----:B------:R-:W-:Y:S02]  /*11c0*/  IMAD R17, R6, 0x2, R17 ;  /* 0x0000000206117824 */ /* 0x000fe400078e0211 */
[----:B------:R-:W-:-:S02]  /*11d0*/  IMAD R13, R16, 0x2, R13 ;  /* 0x00000002100d7824 */ /* 0x000fc400078e020d */
[----:B------:R-:W-:Y:S05]  /*11e0*/  BRA.U UP1, `(.L_x_8) ;  /* 0xfffffff101887547 */ /* 0x000fea000b83ffff */
[----:B------:R-:W-:-:S07]  /*11f0*/  IMAD.U32 R3, RZ, RZ, UR12 ;  /* 0x0000000cff037e24 */ /* 0x000fce000f8e00ff */
.L_x_1:
[----:B------:R-:W1:Y:S02]  /*1200*/  LDCU UR6, c[0x0][0x3ac] ;  /* 0x00007580ff0677ac */ /* 0x000e640008000800 */
[----:B-1----:R-:W-:-:S04]  /*1210*/  ULOP3.LUT UR6, UR6, 0x1, URZ, 0xc0, !UPT ;  /* 0x0000000106067892 */ /* 0x002fc8000f8ec0ff */
[----:B------:R-:W-:-:S09]  /*1220*/  UISETP.NE.U32.AND UP1, UPT, UR6, 0x1, UPT ;  /* 0x000000010600788c */ /* 0x000fd2000bf25070 */
[----:B------:R-:W-:Y:S05]  /*1230*/  BRA.U UP1, `(.L_x_9) ;  /* 0x0000000501ec7547 */ /* 0x000fea000b800000 */
[----:B------:R-:W-:Y:S01]  /*1240*/  IABS R2, UR5 ;  /* 0x0000000500027c13 */ /* 0x000fe20008000000 */
[----:B------:R-:W1:Y:S01]  /*1250*/  S2R R4, SR_TID.X ;  /* 0x0000000000047919 */ /* 0x000e620000002100 */
[----:B------:R-:W-:Y:S01]  /*1260*/  VIADD R3, R3, UR11 ;  /* 0x0000000b03037c36 */ /* 0x000fe20008000000 */
[----:B------:R-:W-:Y:S01]  /*1270*/  IABS R10, UR5 ;  /* 0x00000005000a7c13 */ /* 0x000fe20008000000 */
[----:B------:R-:W2:Y:S01]  /*1280*/  I2F.RP R5, R2 ;  /* 0x0000000200057306 */ /* 0x000ea20000209400 */
[----:B------:R-:W-:Y:S01]  /*1290*/  ISETP.NE.AND P3, PT, RZ, UR5, PT ;  /* 0x00000005ff007c0c */ /* 0x000fe2000bf65270 */
[----:B------:R-:W-:Y:S06]  /*12a0*/  BSSY.RECONVERGENT B0, `(.L_x_10) ;  /* 0x0000021000007945 */ /* 0x000fec0003800200 */
[----:B--2---:R-:W2:Y:S01]  /*12b0*/  MUFU.RCP R5, R5 ;  /* 0x0000000500057308 */ /* 0x004ea20000001000 */
[----:B-1----:R-:W-:Y:S01]  /*12c0*/  IMAD R4, R3, UR14, R4 ;  /* 0x0000000e03047c24 */ /* 0x002fe2000f8e0204 */
[----:B--2---:R-:W-:-:S02]  /*12d0*/  IADD3 R6, PT, PT, R5, 0xffffffe, RZ ;  /* 0x0ffffffe05067810 */ /* 0x004fc40007ffe0ff */
[----:B------:R-:W-:-:S04]  /*12e0*/  IADD3 R5, PT, PT, RZ, -R10, RZ ;  /* 0x8000000aff057210 */ /* 0x000fc80007ffe0ff */
[----:B------:R1:W2:Y:S02]  /*12f0*/  F2I.FTZ.U32.TRUNC.NTZ R7, R6 ;  /* 0x0000000600077305 */ /* 0x0002a4000021f000 */
[----:B-1----:R-:W-:Y:S02]  /*1300*/  IMAD.MOV.U32 R6, RZ, RZ, RZ ;  /* 0x000000ffff067224 */ /* 0x002fe400078e00ff */
[----:B--2---:R-:W-:-:S04]  /*1310*/  IMAD.MOV R11, RZ, RZ, -R7 ;  /* 0x000000ffff0b7224 */ /* 0x004fc800078e0a07 */
[----:B------:R-:W-:Y:S01]  /*1320*/  IMAD R3, R11, R2, RZ ;  /* 0x000000020b037224 */ /* 0x000fe200078e02ff */
[----:B------:R-:W-:-:S03]  /*1330*/  IABS R11, R4 ;  /* 0x00000004000b7213 */ /* 0x000fc60000000000 */
[----:B------:R-:W-:Y:S01]  /*1340*/  IMAD.HI.U32 R10, R7, R3, R6 ;  /* 0x00000003070a7227 */ /* 0x000fe200078e0006 */
[----:B------:R-:W-:-:S03]  /*1350*/  LOP3.LUT R3, R4, UR5, RZ, 0x3c, !PT ;  /* 0x0000000504037c12 */ /* 0x000fc6000f8e3cff */
[----:B------:R-:W-:Y:S01]  /*1360*/  IMAD.MOV.U32 R7, RZ, RZ, R11 ;  /* 0x000000ffff077224 */ /* 0x000fe200078e000b */
[----:B------:R-:W-:Y:S02]  /*1370*/  MOV R11, R5 ;  /* 0x00000005000b7202 */ /* 0x000fe40000000f00 */
[----:B------:R-:W-:Y:S01]  /*1380*/  ISETP.GE.AND P2, PT, R3, RZ, PT ;  /* 0x000000ff0300720c */ /* 0x000fe20003f46270 */
[----:B------:R-:W-:Y:S01]  /*1390*/  IMAD.HI.U32 R6, R10, R7, RZ ;  /* 0x000000070a067227 */ /* 0x000fe200078e00ff */
[----:B------:R-:W-:-:S03]  /*13a0*/  LOP3.LUT R10, RZ, UR5, RZ, 0x33, !PT ;  /* 0x00000005ff0a7c12 */ /* 0x000fc6000f8e33ff */
[----:B------:R-:W-:-:S05]  /*13b0*/  IMAD R11, R6, R11, R7 ;  /* 0x0000000b060b7224 */ /* 0x000fca00078e0207 */
[----:B------:R-:W-:-:S13]  /*13c0*/  ISETP.GT.U32.AND P1, PT, R2, R11, PT ;  /* 0x0000000b0200720c */ /* 0x000fda0003f24070 */
[----:B------:R-:W-:Y:S01]  /*13d0*/  @!P1 IMAD.IADD R11, R11, 0x1, -R2 ;  /* 0x000000010b0b9824 */ /* 0x000fe200078e0a02 */
[----:B------:R-:W-:-:S04]  /*13e0*/  @!P1 IADD3 R6, PT, PT, R6, 0x1, RZ ;  /* 0x0000000106069810 */ /* 0x000fc80007ffe0ff */
[----:B------:R-:W-:-:S13]  /*13f0*/  ISETP.GE.U32.AND P0, PT, R11, R2, PT ;  /* 0x000000020b00720c */ /* 0x000fda0003f06070 */
[----:B------:R-:W-:Y:S01]  /*1400*/  @P0 VIADD R6, R6, 0x1 ;  /* 0x0000000106060836 */ /* 0x000fe20000000000 */
[----:B------:R-:W-:-:S04]  /*1410*/  ISETP.GE.AND P0, PT, R9, UR8, PT ;  /* 0x0000000809007c0c */ /* 0x000fc8000bf06270 */
[----:B------:R-:W-:Y:S02]  /*1420*/  @!P2 IADD3 R6, PT, PT, -R6, RZ, RZ ;  /* 0x000000ff0606a210 */ /* 0x000fe40007ffe1ff */
[----:B------:R-:W-:Y:S02]  /*1430*/  ISETP.GE.OR P0, PT, R4, UR10, P0 ;  /* 0x0000000a04007c0c */ /* 0x000fe40008706670 */
[----:B------:R-:W-:-:S04]  /*1440*/  SEL R6, R10, R6, !P3 ;  /* 0x000000060a067207 */ /* 0x000fc80005800000 */
[----:B------:R-:W-:-:S13]  /*1450*/  ISETP.NE.AND P1, PT, R6, R8, PT ;  /* 0x000000080600720c */ /* 0x000fda0003f25270 */
[----:B------:R-:W-:Y:S05]  /*1460*/  @!P1 BRA `(.L_x_11) ;  /* 0x0000000000109947 */ /* 0x000fea0003800000 */
[----:B-----5:R-:W1:Y:S01]  /*1470*/  LDC.64 R18, c[0x0][0x388] ;  /* 0x0000e200ff127b82 */ /* 0x020e620000000a00 */
[----:B------:R-:W-:-:S04]  /*1480*/  IMAD R3, R6, UR8, R9 ;  /* 0x0000000806037c24 */ /* 0x000fc8000f8e0209 */
[----:B-1----:R-:W-:-:S06]  /*1490*/  IMAD.WIDE R18, R3, 0x2, R18 ;  /* 0x0000000203127825 */ /* 0x002fcc00078e0212 */
[----:B0-----:R1:W5:Y:S02]  /*14a0*/  LDG.E.U16 R18, desc[UR16][R18.64] ;  /* 0x0000001012127981 */ /* 0x001364000c1e1500 */
.L_x_11:
[----:B0-----:R-:W-:Y:S05]  /*14b0*/  BSYNC.RECONVERGENT B0 ;  /* 0x0000000000007941 */ /* 0x001fea0003800200 */
.L_x_10:
[----:B------:R-:W-:Y:S04]  /*14c0*/  BSSY.RECONVERGENT B0, `(.L_x_9) ;  /* 0x0000052000007945 */ /* 0x000fe80003800200 */
[----:B------:R-:W-:Y:S05]  /*14d0*/  @P0 BRA `(.L_x_12) ;  /* 0x0000000400400947 */ /* 0x000fea0003800000 */
[----:B------:R-:W0:Y:S01]  /*14e0*/  LDC.64 R16, c[0x0][0x380] ;  /* 0x0000e000ff107b82 */ /* 0x000e220000000a00 */
[----:B------:R-:W-:-:S07]  /*14f0*/  IMAD R3, R4, UR8, R9 ;  /* 0x0000000804037c24 */ /* 0x000fce000f8e0209 */
[----:B------:R-:W2:Y:S08]  /*1500*/  LDC R8, c[0x0][0x3a0] ;  /* 0x0000e800ff087b82 */ /* 0x000eb00000000800 */
[----:B------:R-:W3:Y:S01]  /*1510*/  LDC R12, c[0x0][0x3a4] ;  /* 0x0000e900ff0c7b82 */ /* 0x000ee20000000800 */
[----:B------:R-:W-:Y:S01]  /*1520*/  ISETP.GE.AND P1, PT, R4, RZ, PT ;  /* 0x000000ff0400720c */ /* 0x000fe20003f26270 */
[----:B------:R-:W4:Y:S01]  /*1530*/  LDCU UR6, c[0x0][0x39c] ;  /* 0x00007380ff0677ac */ /* 0x000f220008000800 */
[----:B0-----:R-:W-:-:S05]  /*1540*/  IMAD.WIDE R16, R3, 0x2, R16 ;  /* 0x0000000203107825 */ /* 0x001fca00078e0210 */
[----:B------:R0:W4:Y:S01]  /*1550*/  LDG.E.U16 R13, desc[UR16][R16.64] ;  /* 0x00000010100d7981 */ /* 0x000122000c1e1500 */
[----:B------:R-:W-:Y:S01]  /*1560*/  ISETP.GT.U32.AND P0, PT, R2, R11, PT ;  /* 0x0000000b0200720c */ /* 0x000fe20003f04070 */
[----:B------:R-:W-:Y:S01]  /*1570*/  IMAD.IADD R2, R11, 0x1, -R2 ;  /* 0x000000010b027824 */ /* 0x000fe200078e0a02 */
[----:B--2---:R-:W-:-:S04]  /*1580*/  IABS R15, R8 ;  /* 0x00000008000f7213 */ /* 0x004fc80000000000 */
[----:B------:R-:W2:Y:S01]  /*1590*/  I2F.RP R20, R15 ;  /* 0x0000000f00147306 */ /* 0x000ea20000209400 */
[----:B------:R-:W-:Y:S01]  /*15a0*/  SEL R11, R2, R11, !P0 ;  /* 0x0000000b020b7207 */ /* 0x000fe20004000000 */
[----:B------:R-:W-:Y:S01]  /*15b0*/  IMAD.MOV.U32 R2, RZ, RZ, RZ ;  /* 0x000000ffff027224 */ /* 0x000fe200078e00ff */
[----:B0-----:R-:W-:Y:S02]  /*15c0*/  IABS R16, R9 ;  /* 0x0000000900107213 */ /* 0x001fe40000000000 */
[----:B---3--:R-:W-:Y:S02]  /*15d0*/  IABS R14, R12 ;  /* 0x0000000c000e7213 */ /* 0x008fe40000000000 */
[----:B------:R-:W-:Y:S02]  /*15e0*/  @!P1 IADD3 R11, PT, PT, -R11, RZ, RZ ;  /* 0x000000ff0b0b9210 */ /* 0x000fe40007ffe1ff */
[----:B-1----:R-:W0:Y:S02]  /*15f0*/  I2F.RP R19, R14 ;  /* 0x0000000e00137306 */ /* 0x002e240000209400 */
[----:B------:R-:W-:-:S06]  /*1600*/  SEL R11, R10, R11, !P3 ;  /* 0x0000000b0a0b7207 */ /* 0x000fcc0005800000 */
[----:B--2---:R-:W1:Y:S08]  /*1610*/  MUFU.RCP R20, R20 ;  /* 0x0000001400147308 */ /* 0x004e700000001000 */
[----:B0-----:R-:W0:Y:S01]  /*1620*/  MUFU.RCP R19, R19 ;  /* 0x0000001300137308 */ /* 0x001e220000001000 */
[----:B-1----:R-:W-:-:S07]  /*1630*/  IADD3 R5, PT, PT, R20, 0xffffffe, RZ ;  /* 0x0ffffffe14057810 */ /* 0x002fce0007ffe0ff */
[----:B------:R-:W1:Y:S01]  /*1640*/  F2I.FTZ.U32.TRUNC.NTZ R5, R5 ;  /* 0x0000000500057305 */ /* 0x000e62000021f000 */
[----:B0-----:R-:W-:-:S07]  /*1650*/  VIADD R3, R19, 0xffffffe ;  /* 0x0ffffffe13037836 */ /* 0x001fce0000000000 */
[----:B------:R-:W0:Y:S01]  /*1660*/  F2I.FTZ.U32.TRUNC.NTZ R3, R3 ;  /* 0x0000000300037305 */ /* 0x000e22000021f000 */
[----:B-1----:R-:W-:-:S04]  /*1670*/  IMAD.MOV R4, RZ, RZ, -R5 ;  /* 0x000000ffff047224 */ /* 0x002fc800078e0a05 */
[----:B------:R-:W-:Y:S02]  /*1680*/  IMAD R19, R4, R15, RZ ;  /* 0x0000000f04137224 */ /* 0x000fe400078e02ff */
[----:B------:R-:W-:Y:S01]  /*1690*/  HFMA2 R4, -RZ, RZ, 0, 0 ;  /* 0x00000000ff047431 */ /* 0x000fe200000001ff */
[----:B0-----:R-:W-:-:S04]  /*16a0*/  IADD3 R17, PT, PT, RZ, -R3, RZ ;  /* 0x80000003ff117210 */ /* 0x001fc80007ffe0ff */
[----:B------:R-:W-:-:S04]  /*16b0*/  IMAD.HI.U32 R19, R5, R19, R4 ;  /* 0x0000001305137227 */ /* 0x000fc800078e0004 */
[----:B------:R-:W-:Y:S02]  /*16c0*/  IMAD R17, R17, R14, RZ ;  /* 0x0000000e11117224 */ /* 0x000fe400078e02ff */
[----:B------:R-:W-:-:S04]  /*16d0*/  IMAD.HI.U32 R19, R19, R16, RZ ;  /* 0x0000001013137227 */ /* 0x000fc800078e00ff */
[----:B------:R-:W-:Y:S01]  /*16e0*/  IMAD.HI.U32 R10, R3, R17, R2 ;  /* 0x00000011030a7227 */ /* 0x000fe200078e0002 */
[----:B------:R-:W-:Y:S02]  /*16f0*/  IABS R3, R11 ;  /* 0x0000000b00037213 */ /* 0x000fe40000000000 */
[----:B------:R-:W-:-:S03]  /*1700*/  LOP3.LUT R11, R11, R12, RZ, 0x3c, !PT ;  /* 0x0000000c0b0b7212 */ /* 0x000fc600078e3cff */
[----:B------:R-:W-:-:S04]  /*1710*/  IMAD.HI.U32 R2, R10, R7, RZ ;  /* 0x000000070a027227 */ /* 0x000fc800078e00ff */
[----:B------:R-:W-:Y:S01]  /*1720*/  IMAD.HI.U32 R4, R10, R3, RZ ;  /* 0x000000030a047227 */ /* 0x000fe200078e00ff */
[----:B------:R-:W-:-:S03]  /*1730*/  IADD3 R5, PT, PT, -R2, RZ, RZ ;  /* 0x000000ff02057210 */ /* 0x000fc60007ffe1ff */
[----:B------:R-:W-:Y:S02]  /*1740*/  IMAD.MOV R10, RZ, RZ, -R19 ;  /* 0x000000ffff0a7224 */ /* 0x000fe400078e0a13 */
[----:B------:R-:W-:Y:S02]  /*1750*/  IMAD.MOV R2, RZ, RZ, -R4 ;  /* 0x000000ffff027224 */ /* 0x000fe400078e0a04 */
[----:B------:R-:W-:Y:S02]  /*1760*/  IMAD R10, R15, R10, R16 ;  /* 0x0000000a0f0a7224 */ /* 0x000fe400078e0210 */
[C---:B------:R-:W-:Y:S01]  /*1770*/  IMAD R3, R14.reuse, R2, R3 ;  /* 0x000000020e037224 */ /* 0x040fe200078e0203 */
[----:B------:R-:W-:Y:S01]  /*1780*/  LOP3.LUT R2, R9, R8, RZ, 0x3c, !PT ;  /* 0x0000000809027212 */ /* 0x000fe200078e3cff */
[C---:B------:R-:W-:Y:S01]  /*1790*/  IMAD R7, R14.reuse, R5, R7 ;  /* 0x000000050e077224 */ /* 0x040fe200078e0207 */
[----:B------:R-:W-:Y:S02]  /*17a0*/  ISETP.GT.U32.AND P5, PT, R15, R10, PT ;  /* 0x0000000a0f00720c */ /* 0x000fe40003fa4070 */
[----:B------:R-:W-:-:S02]  /*17b0*/  ISETP.GT.U32.AND P6, PT, R14, R3, PT ;  /* 0x000000030e00720c */ /* 0x000fc40003fc4070 */
[----:B------:R-:W-:-:S09]  /*17c0*/  ISETP.GT.U32.AND P0, PT, R14, R7, PT ;  /* 0x000000070e00720c */ /* 0x000fd20003f04070 */
[-C--:B------:R-:W-:Y:S01]  /*17d0*/  @!P5 IADD3 R10, PT, PT, R10, -R15.reuse, RZ ;  /* 0x8000000f0a0ad210 */ /* 0x080fe20007ffe0ff */
[----:B------:R-:W-:Y:S01]  /*17e0*/  @!P5 VIADD R19, R19, 0x1 ;  /* 0x000000011313d836 */ /* 0x000fe20000000000 */
[-C--:B------:R-:W-:Y:S02]  /*17f0*/  @!P6 IADD3 R3, PT, PT, R3, -R14.reuse, RZ ;  /* 0x8000000e0303e210 */ /* 0x080fe40007ffe0ff */
[----:B------:R-:W-:Y:S01]  /*1800*/  ISETP.GE.U32.AND P4, PT, R10, R15, PT ;  /* 0x0000000f0a00720c */ /* 0x000fe20003f86070 */
[----:B------:R-:W-:Y:S01]  /*1810*/  @!P0 IMAD.IADD R7, R7, 0x1, -R14 ;  /* 0x0000000107078824 */ /* 0x000fe200078e0a0e */
[----:B------:R-:W-:Y:S02]  /*1820*/  ISETP.GE.U32.AND P2, PT, R3, R14, PT ;  /* 0x0000000e0300720c */ /* 0x000fe40003f46070 */
[----:B------:R-:W-:Y:S02]  /*1830*/  ISETP.GE.AND P0, PT, R2, RZ, PT ;  /* 0x000000ff0200720c */ /* 0x000fe40003f06270 */
[----:B------:R-:W-:Y:S01]  /*1840*/  ISETP.GT.U32.AND P3, PT, R14, R7, PT ;  /* 0x000000070e00720c */ /* 0x000fe20003f64070 */
[----:B------:R-:W0:Y:S01]  /*1850*/  LDC.64 R2, c[0x0][0x390] ;  /* 0x0000e400ff027b82 */ /* 0x000e220000000a00 */
[----:B------:R-:W-:-:S02]  /*1860*/  @!P6 IADD3 R4, PT, PT, R4, 0x1, RZ ;  /* 0x000000010404e810 */ /* 0x000fc40007ffe0ff */
[----:B------:R-:W-:Y:S02]  /*1870*/  ISETP.GE.AND P6, PT, R11, RZ, PT ;  /* 0x000000ff0b00720c */ /* 0x000fe40003fc6270 */
[----:B------:R-:W-:Y:S01]  /*1880*/  ISETP.NE.AND P5, PT, R8, RZ, PT ;  /* 0x000000ff0800720c */ /* 0x000fe20003fa5270 */
[----:B------:R-:W-:Y:S01]  /*1890*/  @P4 VIADD R19, R19, 0x1 ;  /* 0x0000000113134836 */ /* 0x000fe20000000000 */
[----:B------:R-:W-:Y:S01]  /*18a0*/  LOP3.LUT R10, RZ, R12, RZ, 0x33, !PT ;  /* 0x0000000cff0a7212 */ /* 0x000fe200078e33ff */
[----:B------:R-:W-:Y:S01]  /*18b0*/  @P2 VIADD R4, R4, 0x1 ;  /* 0x0000000104042836 */ /* 0x000fe20000000000 */
[----:B------:R-:W-:Y:S02]  /*18c0*/  ISETP.NE.AND P2, PT, R12, RZ, PT ;  /* 0x000000ff0c00720c */ /* 0x000fe40003f45270 */
[----:B------:R-:W-:Y:S02]  /*18d0*/  MOV R5, R19 ;  /* 0x0000001300057202 */ /* 0x000fe40000000f00 */
[----:B------:R-:W-:-:S03]  /*18e0*/  @!P3 IADD3 R7, PT, PT, R7, -R14, RZ ;  /* 0x8000000e0707b210 */ /* 0x000fc60007ffe0ff */
[----:B------:R-:W-:Y:S01]  /*18f0*/  @!P0 IMAD.MOV R5, RZ, RZ, -R5 ;  /* 0x000000ffff058224 */ /* 0x000fe200078e0a05 */
[----:B------:R-:W-:Y:S01]  /*1900*/  @!P6 IADD3 R4, PT, PT, -R4, RZ, RZ ;  /* 0x000000ff0404e210 */ /* 0x000fe20007ffe1ff */
[----:B------:R-:W-:Y:S01]  /*1910*/  @!P1 IMAD.MOV R7, RZ, RZ, -R7 ;  /* 0x000000ffff079224 */ /* 0x000fe200078e0a07 */
[----:B------:R-:W-:Y:S02]  /*1920*/  @!P5 LOP3.LUT R5, RZ, R8, RZ, 0x33, !PT ;  /* 0x00000008ff05d212 */ /* 0x000fe400078e33ff */
[----:B------:R-:W-:Y:S02]  /*1930*/  SEL R11, R10, R4, !P2 ;  /* 0x000000040a0b7207 */ /* 0x000fe40005000000 */
[----:B------:R-:W-:Y:S01]  /*1940*/  IADD3 R4, PT, PT, -R5, RZ, RZ ;  /* 0x000000ff05047210 */ /* 0x000fe20007ffe1ff */
[----:B------:R-:W-:Y:S01]  /*1950*/  IMAD R6, R6, UR9, R5 ;  /* 0x0000000906067c24 */ /* 0x000fe2000f8e0205 */
[----:B------:R-:W-:-:S03]  /*1960*/  SEL R7, R10, R7, !P2 ;  /* 0x000000070a077207 */ /* 0x000fc60005000000 */
[----:B----4-:R-:W-:Y:S02]  /*1970*/  IMAD R5, R11, UR6, R6 ;  /* 0x000000060b057c24 */ /* 0x010fe4000f8e0206 */
[----:B------:R-:W-:Y:S02]  /*1980*/  IMAD R9, R8, R4, R9 ;  /* 0x0000000408097224 */ /* 0x000fe400078e0209 */
[----:B------:R-:W-:-:S04]  /*1990*/  IMAD R5, R5, R12, R7 ;  /* 0x0000000c05057224 */ /* 0x000fc800078e0207 */
[----:B------:R-:W-:-:S04]  /*19a0*/  IMAD R5, R5, R8, R9 ;  /* 0x0000000805057224 */ /* 0x000fc800078e0209 */
[----:B0-----:R-:W-:-:S04]  /*19b0*/  IMAD.WIDE R2, R5, 0x2, R2 ;  /* 0x0000000205027825 */ /* 0x001fc800078e0202 */
[----:B-----5:R-:W-:-:S05]  /*19c0*/  HADD2 R13, R13.H0_H0, R18.H0_H0 ;  /* 0x200000120d0d7230 */ /* 0x020fca0000000800 */
[----:B------:R0:W-:Y:S02]  /*19d0*/  STG.E.U16 desc[UR16][R2.64], R13 ;  /* 0x0000000d02007986 */ /* 0x0001e4000c101510 */
.L_x_12:
[----:B------:R-:W-:Y:S05]  /*19e0*/  BSYNC.RECONVERGENT B0 ;  /* 0x0000000000007941 */ /* 0x000fea0003800200 */
.L_x_9:
[----:B------:R-:W-:Y:S05]  /*19f0*/  BRA.U UP0, `(.L_x_13) ;  /* 0xffffffe500f47547 */ /* 0x000fea000b83ffff */
[----:B0-----:R-:W-:Y:S05]  /*1a00*/  EXIT ;  /* 0x000000000000794d */ /* 0x001fea0003800000 */
.L_x_14:
        /* <DEDUP_REMOVED lines=15> */
.L_x_31:


//--------------------- .text._ZN17fastertransformer27addBiasTransposeToMultiHeadIfEEvPKT_S3_PS1_iiiiiii --------------------------
	.section	.text._ZN17fastertransformer27addBiasTransposeToMultiHeadIfEEvPKT_S3_PS1_iiiiiii,"ax",@progbits
	.align	128
        .global         _ZN17fastertransformer27addBiasTransposeToMultiHeadIfEEvPKT_S3_PS1_iiiiiii
        .type           _ZN17fastertransformer27addBiasTransposeToMultiHeadIfEEvPKT_S3_PS1_iiiiiii,@function
        .size           _ZN17fastertransformer27addBiasTransposeToMultiHeadIfEEvPKT_S3_PS1_iiiiiii,(.L_x_32 - _ZN17fastertransformer27addBiasTransposeToMultiHeadIfEEvPKT_S3_PS1_iiiiiii)
        .other          _ZN17fastertransformer27addBiasTransposeToMultiHeadIfEEvPKT_S3_PS1_iiiiiii,@"STO_CUDA_ENTRY STV_DEFAULT"
_ZN17fastertransformer27addBiasTransposeToMultiHeadIfEEvPKT_S3_PS1_iiiiiii:
.text._ZN17fastertransformer27addBiasTransposeToMultiHeadIfEEvPKT_S3_PS1_iiiiiii:
        /* <DEDUP_REMOVED lines=29> */
.L_x_27:
        /* <DEDUP_REMOVED lines=36> */
.L_x_22:
        /* <DEDUP_REMOVED lines=21> */
[----:B-----5:R0:W5:Y:S01]  /*0560*/  @P3 LDG.E R18, desc[UR16][R4.64] ;  /* 0x0000001004123981 */ /* 0x020162000c1e1900 */
        /* <DEDUP_REMOVED lines=48> */
[----:B------:R0:W2:Y:S01]  /*0870*/  LDG.E R27, desc[UR16][R4.64] ;  /* 0x00000010041b7981 */ /* 0x0000a2000c1e1900 */
        /* <DEDUP_REMOVED lines=32> */
[----:B--2--5:R-:W-:-:S05]  /*0a80*/  FADD.FTZ R27, R18, R27 ;  /* 0x0000001b121b7221 */ /* 0x024fca0000010000 */
[----:B------:R0:W-:Y:S02]  /*0a90*/  STG.E desc[UR16][R4.64], R27 ;  /* 0x0000001b04007986 */ /* 0x0001e4000c101910 */
.L_x_17:
[----:B------:R-:W-:Y:S05]  /*0aa0*/  BSYNC.RECONVERGENT B0 ;  /* 0x0000000000007941 */ /* 0x000fea0003800200 */
.L_x_16:
        /* <DEDUP_REMOVED lines=25> */
[----:B-----5:R0:W5:Y:S01]  /*0c40*/  LDG.E R18, desc[UR16][R4.64] ;  /* 0x0000001004127981 */ /* 0x020162000c1e1900 */
[----:B------:R-:W-:-:S07]  /*0c50*/  MOV R8, R21 ;  /* 0x0000001500087202 */ /* 0x000fce0000000f00 */
.L_x_19:
[----:B------:R-:W-:Y:S05]  /*0c60*/  BSYNC.RECONVERGENT B0 ;  /* 0x0000000000007941 */ /* 0x000fea0003800200 */
.L_x_18:
        /* <DEDUP_REMOVED lines=21> */
[----:B------:R0:W2:Y:S01]  /*0dc0*/  LDG.E R7, desc[UR16][R4.64] ;  /* 0x0000001004077981 */ /* 0x0000a2000c1e1900 */
        /* <DEDUP_REMOVED lines=52> */
[----:B--2--5:R-:W-:-:S05]  /*1110*/  FADD.FTZ R7, R18, R7 ;  /* 0x0000000712077221 */ /* 0x024fca0000010000 */
[----:B------:R1:W-:Y:S02]  /*1120*/  STG.E desc[UR16][R4.64], R7 ;  /* 0x0000000704007986 */ /* 0x0003e4000c101910 */
.L_x_21:
[----:B------:R-:W-:Y:S05]  /*1130*/  BSYNC.RECONVERGENT B0 ;  /* 0x0000000000007941 */ /* 0x000fea0003800200 */
.L_x_20:
        /* <DEDUP_REMOVED lines=12> */
.L_x_15:
        /* <DEDUP_REMOVED lines=42> */
[----:B0-----:R1:W5:Y:S02]  /*14a0*/  LDG.E R18, desc[UR16][R18.64] ;  /* 0x0000001012127981 */ /* 0x001364000c1e1900 */
.L_x_25:
[----:B0-----:R-:W-:Y:S05]  /*14b0*/  BSYNC.RECONVERGENT B0 ;  /* 0x0000000000007941 */ /* 0x001fea0003800200 */
.L_x_24:
        /* <DEDUP_REMOVED lines=9> */
[----:B------:R0:W4:Y:S01]  /*1550*/  LDG.E R13, desc[UR16][R16.64] ;  /* 0x00000010100d7981 */ /* 0x000122000c1e1900 */
        /* <DEDUP_REMOVED lines=70> */
[----:B-----5:R-:W-:-:S05]  /*19c0*/  FADD.FTZ R13, R18, R13 ;  /* 0x0000000d120d7221 */ /* 0x020fca0000010000 */
[----:B------:R0:W-:Y:S02]  /*19d0*/  STG.E desc[UR16][R2.64], R13 ;  /* 0x0000000d02007986 */ /* 0x0001e4000c101910 */
.L_x_26:
[----:B------:R-:W-:Y:S05]  /*19e0*/  BSYNC.RECONVERGENT B0 ;  /* 0x0000000000007941 */ /* 0x000fea0003800200 */
.L_x_23:
[----:B------:R-:W-:Y:S05]  /*19f0*/  BRA.U UP0, `(.L_x_27) ;  /* 0xffffffe500f47547 */ /* 0x000fea000b83ffff */
[----:B0-----:R-:W-:Y:S05]  /*1a00*/  EXIT ;  /* 0x000000000000794d */ /* 0x001fea0003800000 */
.L_x_28:
        /* <DEDUP_REMOVED lines=15> */
.L_x_32:


//--------------------- .text._ZN17fastertransformer32transposeMultiHeadToSingleKernelIfEEvPT_S2_iiii --------------------------
	.section	.text._ZN17fastertransformer32transposeMultiHeadToSingleKernelIfEEvPT_S2_iiii,"ax",@progbits
	.align	128
        .global         _ZN17fastertransformer32transposeMultiHeadToSingleKernelIfEEvPT_S2_iiii
        .type           _ZN17fastertransformer32transposeMultiHeadToSingleKernelIfEEvPT_S2_iiii,@function
        .size           _ZN17fastertransformer32transposeMultiHeadToSingleKernelIfEEvPT_S2_iiii,(.L_x_33 - _ZN17fastertransformer32transposeMultiHeadToSingleKernelIfEEvPT_S2_iiii)
        .other          _ZN17fastertransformer32transposeMultiHeadToSingleKernelIfEEvPT_S2_iiii,@"STO_CUDA_ENTRY STV_DEFAULT"
_ZN17fastertransformer32transposeMultiHeadToSingleKernelIfEEvPT_S2_iiii:
.text._ZN17fastertransformer32transposeMultiHeadToSingleKernelIfEEvPT_S2_iiii:
[----:B------:R-:W-:Y:S01]  /*0000*/  LDC R1, c[0x0][0x37c] ;  /* 0x0000df00ff017b82 */ /* 0x000fe20000000800 */
[----:B------:R-:W0:Y:S07]  /*0010*/  S2R R0, SR_TID.X ;  /* 0x0000000000007919 */ /* 0x000e2e0000002100 */
[----:B------:R-:W0:Y:S01]  /*0020*/  S2UR UR6, SR_CTAID.X ;  /* 0x00000000000679c3 */ /* 0x000e220000002500 */
[----:B------:R-:W1:Y:S07]  /*0030*/  LDCU.64 UR4, c[0x0][0x358] ;  /* 0x00006b00ff0477ac */ /* 0x000e6e0008000a00 */
[----:B------:R-:W0:Y:S08]  /*0040*/  LDC.64 R2, c[0x0][0x398] ;  /* 0x0000e600ff027b82 */ /* 0x000e300000000a00 */
[----:B------:R-:W2:Y:S01]  /*0050*/  LDC.64 R6, c[0x0][0x380] ;  /* 0x0000e000ff067b82 */ /* 0x000ea20000000a00 */
[----:B0-----:R-:W-:-:S04]  /*0060*/  IMAD R5, R3, UR6, R0 ;  /* 0x0000000603057c24 */ /* 0x001fc8000f8e0200 */
[----:B--2---:R-:W-:-:S03]  /*0070*/  IMAD.WIDE.U32 R6, R5, 0x4, R6 ;  /* 0x0000000405067825 */ /* 0x004fc600078e0006 */
[----:B------:R-:W0:Y:S02]  /*0080*/  LDC R5, c[0x0][0x394] ;  /* 0x0000e500ff057b82 */ /* 0x000e240000000800 */
[----:B-1----:R1:W2:Y:S01]  /*0090*/  LDG.E R4, desc[UR4][R6.64] ;  /* 0x0000000406047981 */ /* 0x0022a2000c1e1900 */
[----:B0-----:R-:W-:Y:S01]  /*00a0*/  IMAD R10, R2, R5, RZ ;  /* 0x00000005020a7224 */ /* 0x001fe200078e02ff */
[----:B------:R-:W0:Y:S01]  /*00b0*/  I2F.U32.RP R8, R5 ;  /* 0x0000000500087306 */ /* 0x000e220000209000 */
[----:B------:R-:W-:Y:S02]  /*00c0*/  ISETP.NE.U32.AND P2, PT, R5, RZ, PT ;  /* 0x000000ff0500720c */ /* 0x000fe40003f45070 */
[----:B------:R-:W-:Y:S01]  /*00d0*/  IMAD.MOV R13, RZ, RZ, -R10 ;  /* 0x000000ffff0d7224 */ /* 0x000fe200078e0a0a */
[----:B------:R-:W-:-:S04]  /*00e0*/  ISETP.NE.U32.AND P1, PT, R10, RZ, PT ;  /* 0x000000ff0a00720c */ /* 0x000fc80003f25070 */
[----:B------:R-:W3:Y:S08]  /*00f0*/  I2F.U32.RP R12, R10 ;  /* 0x0000000a000c7306 */ /* 0x000ef00000209000 */
[----:B0-----:R0:W4:Y:S08]  /*0100*/  MUFU.RCP R11, R8 ;  /* 0x00000008000b7308 */ /* 0x0011300000001000 */
[----:B---3--:R-:W3:Y:S01]  /*0110*/  MUFU.RCP R12, R12 ;  /* 0x0000000c000c7308 */ /* 0x008ee20000001000 */
[----:B0-----:R-:W-:Y:S01]  /*0120*/  HFMA2 R8, -RZ, RZ, 0, 0 ;  /* 0x00000000ff087431 */ /* 0x001fe200000001ff */
[----:B----4-:R-:W-:-:S02]  /*0130*/  IADD3 R11, PT, PT, R11, 0xffffffe, RZ ;  /* 0x0ffffffe0b0b7810 */ /* 0x010fc40007ffe0ff */
[----:B---3--:R-:W-:-:S06]  /*0140*/  IADD3 R9, PT, PT, R12, 0xffffffe, RZ ;  /* 0x0ffffffe0c097810 */ /* 0x008fcc0007ffe0ff */
[----:B------:R-:W1:Y:S02]  /*0150*/  F2I.FTZ.U32.TRUNC.NTZ R9, R9 ;  /* 0x0000000900097305 */ /* 0x000e64000021f000 */
[----:B-1----:R-:W-:-:S04]  /*0160*/  IMAD R7, R13, R9, RZ ;  /* 0x000000090d077224 */ /* 0x002fc800078e02ff */
[----:B------:R-:W-:Y:S02]  /*0170*/  IMAD.HI.U32 R6, R9, R7, R8 ;  /* 0x0000000709067227 */ /* 0x000fe400078e0008 */
[----:B------:R-:W0:Y:S04]  /*0180*/  F2I.FTZ.U32.TRUNC.NTZ R7, R11 ;  /* 0x0000000b00077305 */ /* 0x000e28000021f000 */
[----:B------:R-:W-:-:S04]  /*0190*/  IMAD.HI.U32 R6, R6, UR6, RZ ;  /* 0x0000000606067c27 */ /* 0x000fc8000f8e00ff */
[----:B------:R-:W-:-:S04]  /*01a0*/  IMAD.MOV R13, RZ, RZ, -R6 ;  /* 0x000000ffff0d7224 */ /* 0x000fc800078e0a06 */
[----:B------:R-:W-:Y:S02]  /*01b0*/  IMAD R13, R10, R13, UR6 ;  /* 0x000000060a0d7e24 */ /* 0x000fe4000f8e020d */
[----:B0-----:R-:W-:-:S03]  /*01c0*/  IMAD.MOV R6, RZ, RZ, -R7 ;  /* 0x000000ffff067224 */ /* 0x001fc600078e0a07 */
[----:B------:R-:W-:Y:S01]  /*01d0*/  ISETP.GE.U32.AND P0, PT, R13, R10, PT ;  /* 0x0000000a0d00720c */ /* 0x000fe20003f06070 */
[----:B------:R-:W-:Y:S02]  /*01e0*/  IMAD R9, R6, R5, RZ ;  /* 0x0000000506097224 */ /* 0x000fe400078e02ff */
[----:B------:R-:W-:-:S04]  /*01f0*/  IMAD.MOV.U32 R6, RZ, RZ, RZ ;  /* 0x000000ffff067224 */ /* 0x000fc800078e00ff */
[----:B------:R-:W-:-:S06]  /*0200*/  IMAD.HI.U32 R6, R7, R9, R6 ;  /* 0x0000000907067227 */ /* 0x000fcc00078e0006 */
[----:B------:R-:W-:Y:S01]  /*0210*/  @P0 IADD3 R13, PT, PT, -R10, R13, RZ ;  /* 0x0000000d0a0d0210 */ /* 0x000fe20007ffe1ff */
[----:B------:R-:W-:-:S03]  /*0220*/  IMAD.HI.U32 R7, R6, UR6, RZ ;  /* 0x0000000606077c27 */ /* 0x000fc6000f8e00ff */
[----:B------:R-:W-:Y:S01]  /*0230*/  ISETP.GE.U32.AND P0, PT, R13, R10, PT ;  /* 0x0000000a0d00720c */ /* 0x000fe20003f06070 */
[----:B------:R-:W-:-:S04]  /*0240*/  IMAD.MOV R8, RZ, RZ, -R7 ;  /* 0x000000ffff087224 */ /* 0x000fc800078e0a07 */
[----:B------:R-:W-:-:S08]  /*0250*/  IMAD R8, R5, R8, UR6 ;  /* 0x0000000605087e24 */ /* 0x000fd0000f8e0208 */
[----:B------:R-:W-:Y:S02]  /*0260*/  @P0 IADD3 R13, PT, PT, -R10, R13, RZ ;  /* 0x0000000d0a0d0210 */ /* 0x000fe40007ffe1ff */
[----:B------:R-:W-:Y:S02]  /*0270*/  @!P1 LOP3.LUT R13, RZ, R10, RZ, 0x33, !PT ;  /* 0x0000000aff0d9212 */ /* 0x000fe400078e33ff */
[----:B------:R-:W-:-:S03]  /*0280*/  ISETP.GE.U32.AND P1, PT, R8, R5, PT ;  /* 0x000000050800720c */ /* 0x000fc60003f26070 */
[----:B------:R-:W-:-:S05]  /*0290*/  IMAD.HI.U32 R10, R6, R13, RZ ;  /* 0x0000000d060a7227 */ /* 0x000fca00078e00ff */
[----:B------:R-:W-:-:S05]  /*02a0*/  IADD3 R6, PT, PT, -R10, RZ, RZ ;  /* 0x000000ff0a067210 */ /* 0x000fca0007ffe1ff */
[----:B------:R-:W-:Y:S01]  /*02b0*/  IMAD R6, R5, R6, R13 ;  /* 0x0000000605067224 */ /* 0x000fe200078e020d */
[----:B------:R-:W-:Y:S01]  /*02c0*/  IADD3 R13, PT, PT, -R13, UR6, RZ ;  /* 0x000000060d0d7c10 */ /* 0x000fe2000fffe1ff */
[----:B------:R-:W-:-:S03]  /*02d0*/  @P1 IMAD.IADD R8, R8, 0x1, -R5 ;  /* 0x0000000108081824 */ /* 0x000fc600078e0a05 */
[-C--:B------:R-:W-:Y:S02]  /*02e0*/  ISETP.GE.U32.AND P0, PT, R6, R5.reuse, PT ;  /* 0x000000050600720c */ /* 0x080fe40003f06070 */
[----:B------:R-:W-:-:S11]  /*02f0*/  ISETP.GE.U32.AND P1, PT, R8, R5, PT ;  /* 0x000000050800720c */ /* 0x000fd60003f26070 */
[-C--:B------:R-:W-:Y:S01]  /*0300*/  @P0 IADD3 R6, PT, PT, R6, -R5.reuse, RZ ;  /* 0x8000000506060210 */ /* 0x080fe20007ffe0ff */
[----:B------:R-:W-:Y:S01]  /*0310*/  @P0 VIADD R10, R10, 0x1 ;  /* 0x000000010a0a0836 */ /* 0x000fe20000000000 */
[-C--:B------:R-:W-:Y:S02]  /*0320*/  @P1 IADD3 R8, PT, PT, R8, -R5.reuse, RZ ;  /* 0x8000000508081210 */ /* 0x080fe40007ffe0ff */
[-C--:B------:R-:W-:Y:S02]  /*0330*/  ISETP.GE.U32.AND P3, PT, R6, R5.reuse, PT ;  /* 0x000000050600720c */ /* 0x080fe40003f66070 */
[----:B------:R-:W0:Y:S01]  /*0340*/  LDC.64 R6, c[0x0][0x388] ;  /* 0x0000e200ff067b82 */ /* 0x000e220000000a00 */
[----:B------:R-:W-:-:S04]  /*0350*/  LOP3.LUT R5, RZ, R5, RZ, 0x33, !PT ;  /* 0x00000005ff057212 */ /* 0x000fc800078e33ff */
[----:B------:R-:W-:-:S05]  /*0360*/  SEL R9, R5, R8, !P2 ;  /* 0x0000000805097207 */ /* 0x000fca0005000000 */
[----:B------:R-:W-:Y:S01]  /*0370*/  IMAD R2, R9, R2, R13 ;  /* 0x0000000209027224 */ /* 0x000fe200078e020d */
[----:B------:R-:W-:-:S04]  /*0380*/  @P3 IADD3 R10, PT, PT, R10, 0x1, RZ ;  /* 0x000000010a0a3810 */ /* 0x000fc80007ffe0ff */
[----:B------:R-:W-:-:S04]  /*0390*/  SEL R5, R5, R10, !P2 ;  /* 0x0000000a05057207 */ /* 0x000fc80005000000 */
[----:B------:R-:W-:-:S05]  /*03a0*/  IADD3 R2, PT, PT, R5, R2, RZ ;  /* 0x0000000205027210 */ /* 0x000fca0007ffe0ff */
[----:B------:R-:W-:-:S04]  /*03b0*/  IMAD R3, R2, R3, R0 ;  /* 0x0000000302037224 */ /* 0x000fc800078e0200 */
[----:B0-----:R-:W-:-:S05]  /*03c0*/  IMAD.WIDE.U32 R6, R3, 0x4, R6 ;  /* 0x0000000403067825 */ /* 0x001fca00078e0006 */
[----:B--2---:R-:W-:Y:S01]  /*03d0*/  STG.E desc[UR4][R6.64], R4 ;  /* 0x0000000406007986 */ /* 0x004fe2000c101904 */
[----:B------:R-:W-:Y:S05]  /*03e0*/  EXIT ;  /* 0x000000000000794d */ /* 0x000fea0003800000 */
.L_x_29:
        /* <DEDUP_REMOVED lines=9> */
.L_x_33:


//--------------------- .nv.shared.reserved.0     --------------------------
	.section	.nv.shared.reserved.0,"aw",@nobits
	.weak		__nv_reservedSMEM_offset_0_alias
	.size		__nv_reservedSMEM_offset_0_alias, 0, 64
	.other		__nv_reservedSMEM_offset_0_alias,@"STO_CUDA_RESERVED_SHARED STV_DEFAULT"
__nv_reservedSMEM_offset_0_alias:
	.zero		0
	.zero		64


//--------------------- .nv.constant0._ZN17fastertransformer32transposeMultiHeadToSingleKernelI6__halfEEvPT_S3_iiii --------------------------
	.section	.nv.constant0._ZN17fastertransformer32transposeMultiHeadToSingleKernelI6__halfEEvPT_S3_iiii,"a",@progbits
	.sectionflags	@""
	.align	4
.nv.constant0._ZN17fastertransformer32transposeMultiHeadToSingleKernelI6__halfEEvPT_S3_iiii:
	.zero		928


//--------------------- .nv.constant0._ZN17fastertransformer27addBiasTransposeToMultiHeadI6__halfEEvPKT_S4_PS2_iiiiiii --------------------------
	.section	.nv.constant0._ZN17fastertransformer27addBiasTransposeToMultiHeadI6__halfEEvPKT_S4_PS2_iiiiiii,"a",@progbits
	.sectionflags	@""
	.align	4
.nv.constant0._ZN17fastertransformer27addBiasTransposeToMultiHeadI6__halfEEvPKT_S4_PS2_iiiiiii:
	.zero		948


//--------------------- .nv.constant0._ZN17fastertransformer27addBiasTransposeToMultiHeadIfEEvPKT_S3_PS1_iiiiiii --------------------------
	.section	.nv.constant0._ZN17fastertransformer27addBiasTransposeToMultiHeadIfEEvPKT_S3_PS1_iiiiiii,"a",@progbits
	.sectionflags	@""
	.align	4
.nv.constant0._ZN17fastertransformer27addBiasTransposeToMultiHeadIfEEvPKT_S3_PS1_iiiiiii:
	.zero		948


//--------------------- .nv.constant0._ZN17fastertransformer32transposeMultiHeadToSingleKernelIfEEvPT_S2_iiii --------------------------
	.section	.nv.constant0._ZN17fastertransformer32transposeMultiHeadToSingleKernelIfEEvPT_S2_iiii,"a",@progbits
	.sectionflags	@""
	.align	4
.nv.constant0._ZN17fastertransformer32transposeMultiHeadToSingleKernelIfEEvPT_S2_iiii:
	.zero		928


//--------------------- SYMBOLS --------------------------

	.type		.nv.reservedSmem.offset0,@object
	.size		.nv.reservedSmem.offset0,0x4
